//
// Generated by NVIDIA NVVM Compiler
//
// Compiler Build ID: CL-36424714
// Cuda compilation tools, release 13.0, V13.0.88
// Based on NVVM 20.0.0
//

.version 9.0
.target sm_100
.address_size 64

	// .globl	_Z12matmulKernelPfS_S_iiiii
// _ZZ12matmulKernelPfS_S_iiiiiE2As has been demoted
// _ZZ12matmulKernelPfS_S_iiiiiE2Bs has been demoted

.visible .entry _Z12matmulKernelPfS_S_iiiii(
	.param .u64 .ptr .align 1 _Z12matmulKernelPfS_S_iiiii_param_0,
	.param .u64 .ptr .align 1 _Z12matmulKernelPfS_S_iiiii_param_1,
	.param .u64 .ptr .align 1 _Z12matmulKernelPfS_S_iiiii_param_2,
	.param .u32 _Z12matmulKernelPfS_S_iiiii_param_3,
	.param .u32 _Z12matmulKernelPfS_S_iiiii_param_4,
	.param .u32 _Z12matmulKernelPfS_S_iiiii_param_5,
	.param .u32 _Z12matmulKernelPfS_S_iiiii_param_6,
	.param .u32 _Z12matmulKernelPfS_S_iiiii_param_7
)
{
	.reg .pred 	%p<14>;
	.reg .b32 	%r<205>;
	.reg .b32 	%f<161>;
	.reg .b64 	%rd<65>;
	// demoted variable
	.shared .align 4 .b8 _ZZ12matmulKernelPfS_S_iiiiiE2As[4096];
	// demoted variable
	.shared .align 4 .b8 _ZZ12matmulKernelPfS_S_iiiiiE2Bs[4096];
	ld.param.u64 	%rd7, [_Z12matmulKernelPfS_S_iiiii_param_0];
	ld.param.u64 	%rd8, [_Z12matmulKernelPfS_S_iiiii_param_1];
	ld.param.u32 	%r46, [_Z12matmulKernelPfS_S_iiiii_param_4];
	ld.param.u32 	%r47, [_Z12matmulKernelPfS_S_iiiii_param_5];
	ld.param.u32 	%r49, [_Z12matmulKernelPfS_S_iiiii_param_7];
	mov.u32 	%r1, %tid.y;
	mov.u32 	%r2, %tid.x;
	shl.b32 	%r3, %r2, 2;
	setp.lt.s32 	%p1, %r47, 1;
	mov.f32 	%f145, 0f00000000;
	mov.f32 	%f146, %f145;
	mov.f32 	%f147, %f145;
	mov.f32 	%f148, %f145;
	mov.f32 	%f149, %f145;
	mov.f32 	%f150, %f145;
	mov.f32 	%f151, %f145;
	mov.f32 	%f152, %f145;
	mov.f32 	%f153, %f145;
	mov.f32 	%f154, %f145;
	mov.f32 	%f155, %f145;
	mov.f32 	%f156, %f145;
	mov.f32 	%f157, %f145;
	mov.f32 	%f158, %f145;
	mov.f32 	%f159, %f145;
	mov.f32 	%f160, %f145;
	@%p1 bra 	$L__BB0_19;
	ld.param.u32 	%r188, [_Z12matmulKernelPfS_S_iiiii_param_6];
	cvta.to.global.u64 	%rd64, %rd8;
	cvta.to.global.u64 	%rd63, %rd7;
	max.s32 	%r51, %r188, 32;
	add.s32 	%r52, %r51, -1;
	max.s32 	%r53, %r49, 32;
	add.s32 	%r54, %r53, -1;
	div.u32 	%r4, %r52, %r188;
	div.u32 	%r5, %r54, %r49;
	shl.b32 	%r6, %r188, 2;
	shl.b32 	%r55, %r188, 7;
	mov.u32 	%r56, _ZZ12matmulKernelPfS_S_iiiiiE2As;
	add.s32 	%r7, %r56, %r55;
	shl.b32 	%r8, %r188, 9;
	mul.lo.s32 	%r57, %r188, %r47;
	shl.b32 	%r9, %r57, 2;
	shl.b32 	%r58, %r188, 8;
	add.s32 	%r10, %r56, %r58;
	mad.lo.s32 	%r11, %r188, 384, %r56;
	mov.b32 	%r192, 0;
	mov.f32 	%f145, 0f00000000;
$L__BB0_2:
	setp.lt.u32 	%p2, %r4, 3;
	mov.b32 	%r200, 0;
	@%p2 bra 	$L__BB0_5;
	ld.param.u32 	%r189, [_Z12matmulKernelPfS_S_iiiii_param_6];
	shl.b32 	%r61, %r1, 2;
	shl.b32 	%r62, %r189, 1;
	add.s32 	%r63, %r61, %r62;
	mad.lo.s32 	%r196, %r47, %r63, %r2;
	mad.lo.s32 	%r64, %r189, 3, %r61;
	mad.lo.s32 	%r195, %r47, %r64, %r2;
	add.s32 	%r65, %r189, %r61;
	mad.lo.s32 	%r197, %r47, %r65, %r2;
	mul.lo.s32 	%r66, %r1, %r47;
	shl.b32 	%r67, %r66, 2;
	add.s32 	%r194, %r2, %r67;
	add.s32 	%r68, %r4, 1;
	and.b32  	%r69, %r68, -4;
	neg.s32 	%r193, %r69;
	shl.b32 	%r70, %r1, 9;
	add.s32 	%r198, %r70, %r3;
	mov.b32 	%r200, 0;
$L__BB0_4:
	mul.wide.s32 	%rd10, %r194, 4;
	add.s64 	%rd11, %rd63, %rd10;
	ld.global.f32 	%f67, [%rd11];
	mov.u32 	%r71, _ZZ12matmulKernelPfS_S_iiiiiE2As;
	add.s32 	%r72, %r71, %r198;
	st.shared.f32 	[%r72], %f67;
	mul.wide.s32 	%rd12, %r197, 4;
	add.s64 	%rd13, %rd63, %rd12;
	ld.global.f32 	%f68, [%rd13];
	add.s32 	%r73, %r7, %r198;
	st.shared.f32 	[%r73], %f68;
	mul.wide.s32 	%rd14, %r196, 4;
	add.s64 	%rd15, %rd63, %rd14;
	ld.global.f32 	%f69, [%rd15];
	add.s32 	%r74, %r10, %r198;
	st.shared.f32 	[%r74], %f69;
	mul.wide.s32 	%rd16, %r195, 4;
	add.s64 	%rd17, %rd63, %rd16;
	ld.global.f32 	%f70, [%rd17];
	add.s32 	%r75, %r11, %r198;
	st.shared.f32 	[%r75], %f70;
	add.s32 	%r200, %r200, %r6;
	add.s32 	%r198, %r198, %r8;
	add.s32 	%r197, %r197, %r9;
	add.s32 	%r196, %r196, %r9;
	add.s32 	%r195, %r195, %r9;
	add.s32 	%r194, %r194, %r9;
	add.s32 	%r193, %r193, 4;
	setp.ne.s32 	%p3, %r193, 0;
	@%p3 bra 	$L__BB0_4;
$L__BB0_5:
	add.s32 	%r76, %r4, 1;
	and.b32  	%r77, %r76, 3;
	setp.eq.s32 	%p4, %r77, 0;
	@%p4 bra 	$L__BB0_9;
	add.s32 	%r78, %r4, 1;
	and.b32  	%r79, %r78, 3;
	setp.eq.s32 	%p5, %r79, 1;
	shl.b32 	%r80, %r1, 2;
	add.s32 	%r34, %r200, %r80;
	mad.lo.s32 	%r81, %r34, %r47, %r2;
	mul.wide.s32 	%rd18, %r81, 4;
	add.s64 	%rd19, %rd63, %rd18;
	ld.global.f32 	%f71, [%rd19];
	shl.b32 	%r82, %r34, 5;
	add.s32 	%r83, %r82, %r2;
	shl.b32 	%r84, %r83, 2;
	mov.u32 	%r85, _ZZ12matmulKernelPfS_S_iiiiiE2As;
	add.s32 	%r86, %r85, %r84;
	st.shared.f32 	[%r86], %f71;
	@%p5 bra 	$L__BB0_9;
	ld.param.u32 	%r190, [_Z12matmulKernelPfS_S_iiiii_param_6];
	add.s32 	%r87, %r4, 1;
	and.b32  	%r88, %r87, 3;
	setp.eq.s32 	%p6, %r88, 2;
	add.s32 	%r35, %r34, %r190;
	mad.lo.s32 	%r89, %r35, %r47, %r2;
	mul.wide.s32 	%rd20, %r89, 4;
	add.s64 	%rd21, %rd63, %rd20;
	ld.global.f32 	%f72, [%rd21];
	shl.b32 	%r90, %r35, 5;
	add.s32 	%r91, %r90, %r2;
	shl.b32 	%r92, %r91, 2;
	mov.u32 	%r93, _ZZ12matmulKernelPfS_S_iiiiiE2As;
	add.s32 	%r94, %r93, %r92;
	st.shared.f32 	[%r94], %f72;
	@%p6 bra 	$L__BB0_9;
	ld.param.u32 	%r191, [_Z12matmulKernelPfS_S_iiiii_param_6];
	add.s32 	%r95, %r35, %r191;
	mad.lo.s32 	%r96, %r95, %r47, %r2;
	mul.wide.s32 	%rd22, %r96, 4;
	add.s64 	%rd23, %rd63, %rd22;
	ld.global.f32 	%f73, [%rd23];
	shl.b32 	%r97, %r95, 5;
	add.s32 	%r98, %r97, %r2;
	shl.b32 	%r99, %r98, 2;
	mov.u32 	%r100, _ZZ12matmulKernelPfS_S_iiiiiE2As;
	add.s32 	%r101, %r100, %r99;
	st.shared.f32 	[%r101], %f73;
$L__BB0_9:
	setp.lt.u32 	%p7, %r5, 3;
	mov.b32 	%r203, 0;
	@%p7 bra 	$L__BB0_12;
	mov.b32 	%r203, 0;
	mov.u32 	%r202, %r203;
$L__BB0_11:
	add.s32 	%r104, %r203, %r1;
	mad.lo.s32 	%r105, %r104, %r46, %r3;
	mul.wide.s32 	%rd24, %r105, 4;
	add.s64 	%rd25, %rd64, %rd24;
	ld.global.f32 	%f74, [%rd25];
	shl.b32 	%r106, %r104, 5;
	add.s32 	%r107, %r106, %r3;
	shl.b32 	%r108, %r107, 2;
	mov.u32 	%r109, _ZZ12matmulKernelPfS_S_iiiiiE2Bs;
	add.s32 	%r110, %r109, %r108;
	st.shared.f32 	[%r110], %f74;
	add.s32 	%r111, %r104, %r49;
	mad.lo.s32 	%r112, %r111, %r46, %r3;
	mul.wide.s32 	%rd26, %r112, 4;
	add.s64 	%rd27, %rd64, %rd26;
	ld.global.f32 	%f75, [%rd27];
	shl.b32 	%r113, %r111, 5;
	add.s32 	%r114, %r113, %r3;
	shl.b32 	%r115, %r114, 2;
	add.s32 	%r116, %r109, %r115;
	st.shared.f32 	[%r116], %f75;
	add.s32 	%r117, %r111, %r49;
	mad.lo.s32 	%r118, %r117, %r46, %r3;
	mul.wide.s32 	%rd28, %r118, 4;
	add.s64 	%rd29, %rd64, %rd28;
	ld.global.f32 	%f76, [%rd29];
	shl.b32 	%r119, %r117, 5;
	add.s32 	%r120, %r119, %r3;
	shl.b32 	%r121, %r120, 2;
	add.s32 	%r122, %r109, %r121;
	st.shared.f32 	[%r122], %f76;
	add.s32 	%r123, %r117, %r49;
	mad.lo.s32 	%r124, %r123, %r46, %r3;
	mul.wide.s32 	%rd30, %r124, 4;
	add.s64 	%rd31, %rd64, %rd30;
	ld.global.f32 	%f77, [%rd31];
	shl.b32 	%r125, %r123, 5;
	add.s32 	%r126, %r125, %r3;
	shl.b32 	%r127, %r126, 2;
	add.s32 	%r128, %r109, %r127;
	st.shared.f32 	[%r128], %f77;
	shl.b32 	%r129, %r49, 2;
	add.s32 	%r203, %r129, %r203;
	add.s32 	%r202, %r202, 4;
	add.s32 	%r130, %r5, 1;
	and.b32  	%r131, %r130, -4;
	setp.ne.s32 	%p8, %r202, %r131;
	@%p8 bra 	$L__BB0_11;
$L__BB0_12:
	add.s32 	%r132, %r5, 1;
	and.b32  	%r133, %r132, 3;
	setp.eq.s32 	%p9, %r133, 0;
	@%p9 bra 	$L__BB0_16;
	add.s32 	%r134, %r5, 1;
	and.b32  	%r135, %r134, 3;
	setp.eq.s32 	%p10, %r135, 1;
	add.s32 	%r41, %r203, %r1;
	mad.lo.s32 	%r136, %r41, %r46, %r3;
	mul.wide.s32 	%rd32, %r136, 4;
	add.s64 	%rd33, %rd64, %rd32;
	ld.global.f32 	%f78, [%rd33];
	shl.b32 	%r137, %r41, 5;
	add.s32 	%r138, %r137, %r3;
	shl.b32 	%r139, %r138, 2;
	mov.u32 	%r140, _ZZ12matmulKernelPfS_S_iiiiiE2Bs;
	add.s32 	%r141, %r140, %r139;
	st.shared.f32 	[%r141], %f78;
	@%p10 bra 	$L__BB0_16;
	add.s32 	%r142, %r5, 1;
	and.b32  	%r143, %r142, 3;
	setp.eq.s32 	%p11, %r143, 2;
	add.s32 	%r42, %r41, %r49;
	mad.lo.s32 	%r144, %r42, %r46, %r3;
	mul.wide.s32 	%rd34, %r144, 4;
	add.s64 	%rd35, %rd64, %rd34;
	ld.global.f32 	%f79, [%rd35];
	shl.b32 	%r145, %r42, 5;
	add.s32 	%r146, %r145, %r3;
	shl.b32 	%r147, %r146, 2;
	mov.u32 	%r148, _ZZ12matmulKernelPfS_S_iiiiiE2Bs;
	add.s32 	%r149, %r148, %r147;
	st.shared.f32 	[%r149], %f79;
	@%p11 bra 	$L__BB0_16;
	add.s32 	%r150, %r42, %r49;
	mad.lo.s32 	%r151, %r150, %r46, %r3;
	mul.wide.s32 	%rd36, %r151, 4;
	add.s64 	%rd37, %rd64, %rd36;
	ld.global.f32 	%f80, [%rd37];
	shl.b32 	%r152, %r150, 5;
	add.s32 	%r153, %r152, %r3;
	shl.b32 	%r154, %r153, 2;
	mov.u32 	%r155, _ZZ12matmulKernelPfS_S_iiiiiE2Bs;
	add.s32 	%r156, %r155, %r154;
	st.shared.f32 	[%r156], %f80;
$L__BB0_16:
	bar.sync 	0;
	mov.b32 	%r204, 0;
$L__BB0_17:
	shl.b32 	%r158, %r1, 7;
	add.s32 	%r159, %r204, %r158;
	shl.b32 	%r160, %r159, 2;
	mov.u32 	%r161, _ZZ12matmulKernelPfS_S_iiiiiE2As;
	add.s32 	%r162, %r161, %r160;
	ld.shared.f32 	%f81, [%r162];
	ld.shared.f32 	%f82, [%r162+128];
	ld.shared.f32 	%f83, [%r162+256];
	ld.shared.f32 	%f84, [%r162+384];
	shl.b32 	%r163, %r204, 5;
	add.s32 	%r164, %r163, %r3;
	shl.b32 	%r165, %r164, 2;
	mov.u32 	%r166, _ZZ12matmulKernelPfS_S_iiiiiE2Bs;
	add.s32 	%r167, %r166, %r165;
	ld.shared.f32 	%f85, [%r167];
	ld.shared.f32 	%f86, [%r167+4];
	ld.shared.f32 	%f87, [%r167+8];
	ld.shared.f32 	%f88, [%r167+12];
	fma.rn.f32 	%f89, %f81, %f85, %f160;
	fma.rn.f32 	%f90, %f81, %f86, %f159;
	fma.rn.f32 	%f91, %f81, %f87, %f158;
	fma.rn.f32 	%f92, %f81, %f88, %f157;
	fma.rn.f32 	%f93, %f82, %f85, %f156;
	fma.rn.f32 	%f94, %f82, %f86, %f155;
	fma.rn.f32 	%f95, %f82, %f87, %f154;
	fma.rn.f32 	%f96, %f82, %f88, %f153;
	fma.rn.f32 	%f97, %f83, %f85, %f152;
	fma.rn.f32 	%f98, %f83, %f86, %f151;
	fma.rn.f32 	%f99, %f83, %f87, %f150;
	fma.rn.f32 	%f100, %f83, %f88, %f149;
	fma.rn.f32 	%f101, %f84, %f85, %f148;
	fma.rn.f32 	%f102, %f84, %f86, %f147;
	fma.rn.f32 	%f103, %f84, %f87, %f146;
	fma.rn.f32 	%f104, %f84, %f88, %f145;
	ld.shared.f32 	%f105, [%r162+4];
	ld.shared.f32 	%f106, [%r162+132];
	ld.shared.f32 	%f107, [%r162+260];
	ld.shared.f32 	%f108, [%r162+388];
	ld.shared.f32 	%f109, [%r167+128];
	ld.shared.f32 	%f110, [%r167+132];
	ld.shared.f32 	%f111, [%r167+136];
	ld.shared.f32 	%f112, [%r167+140];
	fma.rn.f32 	%f160, %f105, %f109, %f89;
	fma.rn.f32 	%f159, %f105, %f110, %f90;
	fma.rn.f32 	%f158, %f105, %f111, %f91;
	fma.rn.f32 	%f157, %f105, %f112, %f92;
	fma.rn.f32 	%f156, %f106, %f109, %f93;
	fma.rn.f32 	%f155, %f106, %f110, %f94;
	fma.rn.f32 	%f154, %f106, %f111, %f95;
	fma.rn.f32 	%f153, %f106, %f112, %f96;
	fma.rn.f32 	%f152, %f107, %f109, %f97;
	fma.rn.f32 	%f151, %f107, %f110, %f98;
	fma.rn.f32 	%f150, %f107, %f111, %f99;
	fma.rn.f32 	%f149, %f107, %f112, %f100;
	fma.rn.f32 	%f148, %f108, %f109, %f101;
	fma.rn.f32 	%f147, %f108, %f110, %f102;
	fma.rn.f32 	%f146, %f108, %f111, %f103;
	fma.rn.f32 	%f145, %f108, %f112, %f104;
	add.s32 	%r204, %r204, 2;
	setp.ne.s32 	%p12, %r204, 32;
	@%p12 bra 	$L__BB0_17;
	bar.sync 	0;
	add.s32 	%r192, %r192, 32;
	setp.lt.s32 	%p13, %r192, %r47;
	shl.b32 	%r168, %r46, 5;
	mul.wide.s32 	%rd38, %r168, 4;
	add.s64 	%rd64, %rd64, %rd38;
	add.s64 	%rd63, %rd63, 128;
	@%p13 bra 	$L__BB0_2;
$L__BB0_19:
	ld.param.u64 	%rd62, [_Z12matmulKernelPfS_S_iiiii_param_2];
	cvta.to.global.u64 	%rd39, %rd62;
	mov.u32 	%r169, %ctaid.y;
	shl.b32 	%r170, %r169, 5;
	mov.u32 	%r171, %tid.y;
	shl.b32 	%r172, %r171, 2;
	add.s32 	%r173, %r170, %r172;
	mov.u32 	%r174, %ctaid.x;
	shl.b32 	%r175, %r174, 5;
	add.s32 	%r176, %r3, %r175;
	mad.lo.s32 	%r177, %r173, %r46, %r176;
	mul.wide.u32 	%rd40, %r177, 4;
	add.s64 	%rd41, %rd39, %rd40;
	st.global.f32 	[%rd41], %f160;
	st.global.f32 	[%rd41+4], %f159;
	st.global.f32 	[%rd41+8], %f158;
	st.global.f32 	[%rd41+12], %f157;
	add.s32 	%r178, %r177, %r46;
	mul.wide.u32 	%rd42, %r178, 4;
	add.s64 	%rd43, %rd39, %rd42;
	st.global.f32 	[%rd43], %f156;
	add.s32 	%r179, %r178, 1;
	mul.wide.u32 	%rd44, %r179, 4;
	add.s64 	%rd45, %rd39, %rd44;
	st.global.f32 	[%rd45], %f155;
	add.s32 	%r180, %r178, 2;
	mul.wide.u32 	%rd46, %r180, 4;
	add.s64 	%rd47, %rd39, %rd46;
	st.global.f32 	[%rd47], %f154;
	add.s32 	%r181, %r178, 3;
	mul.wide.u32 	%rd48, %r181, 4;
	add.s64 	%rd49, %rd39, %rd48;
	st.global.f32 	[%rd49], %f153;
	add.s32 	%r182, %r178, %r46;
	mul.wide.u32 	%rd50, %r182, 4;
	add.s64 	%rd51, %rd39, %rd50;
	st.global.f32 	[%rd51], %f152;
	st.global.f32 	[%rd51+4], %f151;
	add.s32 	%r183, %r180, %r46;
	mul.wide.u32 	%rd52, %r183, 4;
	add.s64 	%rd53, %rd39, %rd52;
	st.global.f32 	[%rd53], %f150;
	st.global.f32 	[%rd53+4], %f149;
	add.s32 	%r184, %r182, %r46;
	mul.wide.u32 	%rd54, %r184, 4;
	add.s64 	%rd55, %rd39, %rd54;
	st.global.f32 	[%rd55], %f148;
	add.s32 	%r185, %r184, 1;
	mul.wide.u32 	%rd56, %r185, 4;
	add.s64 	%rd57, %rd39, %rd56;
	st.global.f32 	[%rd57], %f147;
	add.s32 	%r186, %r184, 2;
	mul.wide.u32 	%rd58, %r186, 4;
	add.s64 	%rd59, %rd39, %rd58;
	st.global.f32 	[%rd59], %f146;
	add.s32 	%r187, %r184, 3;
	mul.wide.u32 	%rd60, %r187, 4;
	add.s64 	%rd61, %rd39, %rd60;
	st.global.f32 	[%rd61], %f145;
	ret;

}


// ===== COMPILED SASS (sm_100) =====

	.target	sm_100

	.elftype	@"ET_EXEC"


//--------------------- .note.nv.tkinfo           --------------------------
	.section	.note.nv.tkinfo,"",@"SHT_NOTE"
	.sectionflags	@"SHF_NOTE_NV_TKINFO"
	.tkinfo
        /*0018*/ 	.word	0x00000002
        /*0030*/ 	.string	""
        /*0030*/ 	.string	"ptxas"
        /*0030*/ 	.string	"Cuda compilation tools, release 13.0, V13.0.88"
        /*0030*/ 	.string	"Build cuda_13.0.r13.0/compiler.36424714_0"
        /*0030*/ 	.string	"-arch sm_100 -m 64 "



//--------------------- .note.nv.cuinfo           --------------------------
	.section	.note.nv.cuinfo,"",@"SHT_NOTE"
	.sectionflags	@"SHF_NOTE_NV_CUINFO"
        /*0018*/ 	.short	0x0002
        /*001a*/ 	.short	0x0064
        /*001c*/ 	.short	0x0082
	.zero		2


//--------------------- .nv.info                  --------------------------
	.section	.nv.info,"",@"SHT_CUDA_INFO"
	.align	4


	//----- nvinfo : EIATTR_REGCOUNT
	.align		4
        /*0000*/ 	.byte	0x04, 0x2f
        /*0002*/ 	.short	(.L_1 - .L_0)
	.align		4
.L_0:
        /*0004*/ 	.word	index@(_Z12matmulKernelPfS_S_iiiii)
        /*0008*/ 	.word	0x00000028


	//----- nvinfo : EIATTR_FRAME_SIZE
	.align		4
.L_1:
        /*000c*/ 	.byte	0x04, 0x11
        /*000e*/ 	.short	(.L_3 - .L_2)
	.align		4
.L_2:
        /*0010*/ 	.word	index@(_Z12matmulKernelPfS_S_iiiii)
        /*0014*/ 	.word	0x00000000


	//----- nvinfo : EIATTR_MIN_STACK_SIZE
	.align		4
.L_3:
        /*0018*/ 	.byte	0x04, 0x12
        /*001a*/ 	.short	(.L_5 - .L_4)
	.align		4
.L_4:
        /*001c*/ 	.word	index@(_Z12matmulKernelPfS_S_iiiii)
        /*0020*/ 	.word	0x00000000
.L_5:


//--------------------- .nv.compat                --------------------------
	.section	.nv.compat,"",@"SHT_CUDA_COMPAT_INFO"
	.align	4
        /*0000*/ 	.byte	0x02, 0x09, 0x00, 0x00, 0x02, 0x02, 0x01, 0x00, 0x02, 0x05, 0x05, 0x00, 0x03, 0x07, 0x01, 0x01
        /*0010*/ 	.byte	0x02, 0x03, 0x00, 0x00, 0x02, 0x06, 0x01, 0x00, 0x04, 0x0b, 0x08, 0x00, 0x09, 0x00, 0x00, 0x00
        /*0020*/ 	.byte	0x00, 0x00, 0x00, 0x00


//--------------------- .nv.info._Z12matmulKernelPfS_S_iiiii --------------------------
	.section	.nv.info._Z12matmulKernelPfS_S_iiiii,"",@"SHT_CUDA_INFO"
	.sectionflags	@""
	.align	4


	//----- nvinfo : EIATTR_CUDA_API_VERSION
	.align		4
        /*0000*/ 	.byte	0x04, 0x37
        /*0002*/ 	.short	(.L_7 - .L_6)
.L_6:
        /*0004*/ 	.word	0x00000082


	//----- nvinfo : EIATTR_KPARAM_INFO
	.align		4
.L_7:
        /*0008*/ 	.byte	0x04, 0x17
        /*000a*/ 	.short	(.L_9 - .L_8)
.L_8:
        /*000c*/ 	.word	0x00000000
        /*0010*/ 	.short	0x0007
        /*0012*/ 	.short	0x0028
        /*0014*/ 	.byte	0x00, 0xf0, 0x11, 0x00


	//----- nvinfo : EIATTR_KPARAM_INFO
	.align		4
.L_9:
        /*0018*/ 	.byte	0x04, 0x17
        /*001a*/ 	.short	(.L_11 - .L_10)
.L_10:
        /*001c*/ 	.word	0x00000000
        /*0020*/ 	.short	0x0006
        /*0022*/ 	.short	0x0024
        /*0024*/ 	.byte	0x00, 0xf0, 0x11, 0x00


	//----- nvinfo : EIATTR_KPARAM_INFO
	.align		4
.L_11:
        /*0028*/ 	.byte	0x04, 0x17
        /*002a*/ 	.short	(.L_13 - .L_12)
.L_12:
        /*002c*/ 	.word	0x00000000
        /*0030*/ 	.short	0x0005
        /*0032*/ 	.short	0x0020
        /*0034*/ 	.byte	0x00, 0xf0, 0x11, 0x00


	//----- nvinfo : EIATTR_KPARAM_INFO
	.align		4
.L_13:
        /*0038*/ 	.byte	0x04, 0x17
        /*003a*/ 	.short	(.L_15 - .L_14)
.L_14:
        /*003c*/ 	.word	0x00000000
        /*0040*/ 	.short	0x0004
        /*0042*/ 	.short	0x001c
        /*0044*/ 	.byte	0x00, 0xf0, 0x11, 0x00


	//----- nvinfo : EIATTR_KPARAM_INFO
	.align		4
.L_15:
        /*0048*/ 	.byte	0x04, 0x17
        /*004a*/ 	.short	(.L_17 - .L_16)
.L_16:
        /*004c*/ 	.word	0x00000000
        /*0050*/ 	.short	0x0003
        /*0052*/ 	.short	0x0018
        /*0054*/ 	.byte	0x00, 0xf0, 0x11, 0x00


	//----- nvinfo : EIATTR_KPARAM_INFO
	.align		4
.L_17:
        /*0058*/ 	.byte	0x04, 0x17
        /*005a*/ 	.short	(.L_19 - .L_18)
.L_18:
        /*005c*/ 	.word	0x00000000
        /*0060*/ 	.short	0x0002
        /*0062*/ 	.short	0x0010
        /*0064*/ 	.byte	0x00, 0xf5, 0x21, 0x00


	//----- nvinfo : EIATTR_KPARAM_INFO
	.align		4
.L_19:
        /*0068*/ 	.byte	0x04, 0x17
        /*006a*/ 	.short	(.L_21 - .L_20)
.L_20:
        /*006c*/ 	.word	0x00000000
        /*0070*/ 	.short	0x0001
        /*0072*/ 	.short	0x0008
        /*0074*/ 	.byte	0x00, 0xf5, 0x21, 0x00


	//----- nvinfo : EIATTR_KPARAM_INFO
	.align		4
.L_21:
        /*0078*/ 	.byte	0x04, 0x17
        /*007a*/ 	.short	(.L_23 - .L_22)
.L_22:
        /*007c*/ 	.word	0x00000000
        /*0080*/ 	.short	0x0000
        /*0082*/ 	.short	0x0000
        /*0084*/ 	.byte	0x00, 0xf5, 0x21, 0x00


	//----- nvinfo : EIATTR_SPARSE_MMA_MASK
	.align		4
.L_23:
        /*0088*/ 	.byte	0x03, 0x50
        /*008a*/ 	.short	0x0000


	//----- nvinfo : EIATTR_MAXREG_COUNT
	.align		4
        /*008c*/ 	.byte	0x03, 0x1b
        /*008e*/ 	.short	0x00ff


	//----- nvinfo : EIATTR_NUM_BARRIERS
	.align		4
        /*0090*/ 	.byte	0x02, 0x4c
        /*0092*/ 	.byte	0x01
	.zero		1


	//----- nvinfo : EIATTR_MERCURY_ISA_VERSION
	.align		4
        /*0094*/ 	.byte	0x03, 0x5f
        /*0096*/ 	.short	0x0101


	//----- nvinfo : EIATTR_VRC_CTA_INIT_COUNT
	.align		4
        /*0098*/ 	.byte	0x02, 0x4a
	.zero		1
	.zero		1


	//----- nvinfo : EIATTR_EXIT_INSTR_OFFSETS
	.align		4
        /*009c*/ 	.byte	0x04, 0x1c
        /*009e*/ 	.short	(.L_25 - .L_24)


	//   ....[0]....
.L_24:
        /*00a0*/ 	.word	0x00001db0


	//----- nvinfo : EIATTR_CBANK_PARAM_SIZE
	.align		4
.L_25:
        /*00a4*/ 	.byte	0x03, 0x19
        /*00a6*/ 	.short	0x002c


	//----- nvinfo : EIATTR_PARAM_CBANK
	.align		4
        /*00a8*/ 	.byte	0x04, 0x0a
        /*00aa*/ 	.short	(.L_27 - .L_26)
	.align		4
.L_26:
        /*00ac*/ 	.word	index@(.nv.constant0._Z12matmulKernelPfS_S_iiiii)
        /*00b0*/ 	.short	0x0380
        /*00b2*/ 	.short	0x002c


	//----- nvinfo : EIATTR_SW_WAR
	.align		4
.L_27:
        /*00b4*/ 	.byte	0x04, 0x36
        /*00b6*/ 	.short	(.L_29 - .L_28)
.L_28:
        /*00b8*/ 	.word	0x00000008
.L_29:


//--------------------- .nv.callgraph             --------------------------
	.section	.nv.callgraph,"",@"SHT_CUDA_CALLGRAPH"
	.align	4
	.sectionentsize	8
	.align		4
        /*0000*/ 	.word	0x00000000
	.align		4
        /*0004*/ 	.word	0xffffffff
	.align		4
        /*0008*/ 	.word	0x00000000
	.align		4
        /*000c*/ 	.word	0xfffffffe
	.align		4
        /*0010*/ 	.word	0x00000000
	.align		4
        /*0014*/ 	.word	0xfffffffd
	.align		4
        /*0018*/ 	.word	0x00000000
	.align		4
        /*001c*/ 	.word	0xfffffffc


//--------------------- .text._Z12matmulKernelPfS_S_iiiii --------------------------
	.section	.text._Z12matmulKernelPfS_S_iiiii,"ax",@progbits
	.align	128
        .global         _Z12matmulKernelPfS_S_iiiii
        .type           _Z12matmulKernelPfS_S_iiiii,@function
        .size           _Z12matmulKernelPfS_S_iiiii,(.L_x_14 - _Z12matmulKernelPfS_S_iiiii)
        .other          _Z12matmulKernelPfS_S_iiiii,@"STO_CUDA_ENTRY STV_DEFAULT"
_Z12matmulKernelPfS_S_iiiii:
.text._Z12matmulKernelPfS_S_iiiii:
[----:B------:R-:W-:Y:S01]  /*0000*/  LDC R1, c[0x0][0x37c] ;  /* 0x0000df00ff017b82 */ /* 0x000fe20000000800 */
[----:B------:R-:W0:Y:S01]  /*0010*/  S2R R2, SR_TID.X ;  /* 0x0000000000027919 */ /* 0x000e220000002100 */
[----:B------:R-:W1:Y:S01]  /*0020*/  LDCU UR8, c[0x0][0x3a0] ;  /* 0x00007400ff0877ac */ /* 0x000e620008000800 */
[----:B------:R-:W-:Y:S01]  /*0030*/  HFMA2 R33, -RZ, RZ, 0, 0 ;  /* 0x00000000ff217431 */ /* 0x000fe200000001ff */
[----:B------:R-:W-:Y:S01]  /*0040*/  CS2R R30, SRZ ;  /* 0x00000000001e7805 */ /* 0x000fe2000001ff00 */
[----:B------:R-:W-:Y:S01]  /*0050*/  HFMA2 R20, -RZ, RZ, 0, 0 ;  /* 0x00000000ff147431 */ /* 0x000fe200000001ff */
[----:B------:R-:W-:Y:S01]  /*0060*/  CS2R R26, SRZ ;  /* 0x00000000001a7805 */ /* 0x000fe2000001ff00 */
[----:B------:R-:W-:Y:S01]  /*0070*/  HFMA2 R4, -RZ, RZ, 0, 0 ;  /* 0x00000000ff047431 */ /* 0x000fe200000001ff */
[----:B------:R-:W-:Y:S02]  /*0080*/  CS2R R24, SRZ ;  /* 0x0000000000187805 */ /* 0x000fe4000001ff00 */
[----:B------:R-:W-:-:S02]  /*0090*/  CS2R R12, SRZ ;  /* 0x00000000000c7805 */ /* 0x000fc4000001ff00 */
[----:B------:R-:W-:Y:S02]  /*00a0*/  CS2R R14, SRZ ;  /* 0x00000000000e7805 */ /* 0x000fe4000001ff00 */
[----:B------:R-:W-:Y:S01]  /*00b0*/  MOV R29, RZ ;  /* 0x000000ff001d7202 */ /* 0x000fe20000000f00 */
[----:B------:R-:W-:Y:S01]  /*00c0*/  IMAD.MOV.U32 R3, RZ, RZ, RZ ;  /* 0x000000ffff037224 */ /* 0x000fe200078e00ff */
[----:B------:R-:W-:Y:S01]  /*00d0*/  MOV R22, RZ ;  /* 0x000000ff00167202 */ /* 0x000fe20000000f00 */
[----:B------:R-:W2:Y:S01]  /*00e0*/  LDCU.64 UR12, c[0x0][0x358] ;  /* 0x00006b00ff0c77ac */ /* 0x000ea20008000a00 */
[----:B-1----:R-:W-:Y:S01]  /*00f0*/  UISETP.GE.AND UP0, UPT, UR8, 0x1, UPT ;  /* 0x000000010800788c */ /* 0x002fe2000bf06270 */
[----:B0-----:R-:W-:-:S08]  /*0100*/  SHF.L.U32 R5, R2, 0x2, RZ ;  /* 0x0000000202057819 */ /* 0x001fd000000006ff */
[----:B------:R-:W-:Y:S05]  /*0110*/  BRA.U !UP0, `(.L_x_0) ;  /* 0x00000019086c7547 */ /* 0x000fea000b800000 */
[----:B------:R-:W0:Y:S01]  /*0120*/  LDCU UR10, c[0x0][0x3a4] ;  /* 0x00007480ff0a77ac */ /* 0x000e220008000800 */
[----:B------:R-:W1:Y:S01]  /*0130*/  LDC R0, c[0x0][0x3a8] ;  /* 0x0000ea00ff007b82 */ /* 0x000e620000000800 */
[----:B------:R-:W-:Y:S01]  /*0140*/  MOV R30, RZ ;  /* 0x000000ff001e7202 */ /* 0x000fe20000000f00 */
[----:B------:R-:W-:Y:S01]  /*0150*/  UMOV UR4, URZ ;  /* 0x000000ff00047c82 */ /* 0x000fe20008000000 */
[----:B------:R-:W3:Y:S05]  /*0160*/  LDCU.64 UR16, c[0x0][0x388] ;  /* 0x00007100ff1077ac */ /* 0x000eea0008000a00 */
[----:B------:R-:W4:Y:S01]  /*0170*/  LDC R35, c[0x0][0x384] ;  /* 0x0000e100ff237b82 */ /* 0x000f220000000800 */
[----:B------:R-:W5:Y:S01]  /*0180*/  LDCU UR11, c[0x0][0x380] ;  /* 0x00007000ff0b77ac */ /* 0x000f620008000800 */
[----:B0-----:R-:W0:Y:S01]  /*0190*/  I2F.U32.RP R8, UR10 ;  /* 0x0000000a00087d06 */ /* 0x001e220008209000 */
[----:B------:R-:W-:-:S02]  /*01a0*/  UISETP.LT.AND UP0, UPT, UR10, 0x20, UPT ;  /* 0x000000200a00788c */ /* 0x000fc4000bf01270 */
[----:B------:R-:W-:Y:S02]  /*01b0*/  UISETP.NE.U32.AND UP2, UPT, UR10, URZ, UPT ;  /* 0x000000ff0a00728c */ /* 0x000fe4000bf45070 */
[----:B------:R-:W-:Y:S01]  /*01c0*/  USEL UR6, UR10, 0x20, !UP0 ;  /* 0x000000200a067887 */ /* 0x000fe2000c000000 */
[----:B---3--:R-:W-:Y:S01]  /*01d0*/  IMAD.U32 R36, RZ, RZ, UR16 ;  /* 0x00000010ff247e24 */ /* 0x008fe2000f8e00ff */
[----:B-1----:R-:W-:Y:S01]  /*01e0*/  ISETP.NE.U32.AND P2, PT, R0, RZ, PT ;  /* 0x000000ff0000720c */ /* 0x002fe20003f45070 */
[----:B------:R-:W1:Y:S01]  /*01f0*/  I2F.U32.RP R10, R0 ;  /* 0x00000000000a7306 */ /* 0x000e620000209000 */
[----:B------:R-:W-:Y:S01]  /*0200*/  UIADD3 UR6, UPT, UPT, UR6, -0x1, URZ ;  /* 0xffffffff06067890 */ /* 0x000fe2000fffe0ff */
[----:B-----5:R-:W-:Y:S01]  /*0210*/  MOV R34, UR11 ;  /* 0x0000000b00227c02 */ /* 0x020fe20008000f00 */
[----:B------:R-:W-:Y:S01]  /*0220*/  UIMAD UR8, UR8, UR10, URZ ;  /* 0x0000000a080872a4 */ /* 0x000fe2000f8e02ff */
[----:B------:R-:W-:-:S04]  /*0230*/  MOV R37, UR17 ;  /* 0x0000001100257c02 */ /* 0x000fc80008000f00 */
[----:B0-----:R-:W0:Y:S08]  /*0240*/  MUFU.RCP R8, R8 ;  /* 0x0000000800087308 */ /* 0x001e300000001000 */
[----:B-1----:R-:W1:Y:S01]  /*0250*/  MUFU.RCP R10, R10 ;  /* 0x0000000a000a7308 */ /* 0x002e620000001000 */
[----:B0-----:R-:W-:Y:S02]  /*0260*/  IADD3 R9, PT, PT, R8, 0xffffffe, RZ ;  /* 0x0ffffffe08097810 */ /* 0x001fe40007ffe0ff */
[----:B------:R-:W-:-:S05]  /*0270*/  VIMNMX R8, PT, PT, R0, 0x20, !PT ;  /* 0x0000002000087848 */ /* 0x000fca0007fe0100 */
[----:B------:R-:W0:Y:S01]  /*0280*/  F2I.FTZ.U32.TRUNC.NTZ R9, R9 ;  /* 0x0000000900097305 */ /* 0x000e22000021f000 */
[----:B-1----:R-:W-:-:S07]  /*0290*/  VIADD R6, R10, 0xffffffe ;  /* 0x0ffffffe0a067836 */ /* 0x002fce0000000000 */
[----:B------:R1:W3:Y:S01]  /*02a0*/  F2I.FTZ.U32.TRUNC.NTZ R7, R6 ;  /* 0x0000000600077305 */ /* 0x0002e2000021f000 */
[----:B0-----:R-:W-:Y:S02]  /*02b0*/  R2UR UR5, R9 ;  /* 0x00000000090572ca */ /* 0x001fe400000e0000 */
[----:B-1----:R-:W-:Y:S02]  /*02c0*/  MOV R6, RZ ;  /* 0x000000ff00067202 */ /* 0x002fe40000000f00 */
[----:B---3--:R-:W-:-:S05]  /*02d0*/  IADD3 R11, PT, PT, RZ, -R7, RZ ;  /* 0x80000007ff0b7210 */ /* 0x008fca0007ffe0ff */
[----:B------:R-:W-:-:S04]  /*02e0*/  IMAD R11, R11, R0, RZ ;  /* 0x000000000b0b7224 */ /* 0x000fc800078e02ff */
[----:B------:R-:W-:Y:S01]  /*02f0*/  UIADD3 UR7, UPT, UPT, URZ, -UR5, URZ ;  /* 0x80000005ff077290 */ /* 0x000fe2000fffe0ff */
[----:B------:R-:W-:Y:S01]  /*0300*/  IMAD.HI.U32 R6, R7, R11, R6 ;  /* 0x0000000b07067227 */ /* 0x000fe200078e0006 */
[----:B------:R-:W-:Y:S02]  /*0310*/  IADD3 R7, PT, PT, R8, -0x1, RZ ;  /* 0xffffffff08077810 */ /* 0x000fe40007ffe0ff */
[----:B------:R-:W-:-:S03]  /*0320*/  UIMAD UR7, UR7, UR10, URZ ;  /* 0x0000000a070772a4 */ /* 0x000fc6000f8e02ff */
[----:B------:R-:W-:Y:S01]  /*0330*/  IMAD.HI.U32 R6, R6, R7, RZ ;  /* 0x0000000706067227 */ /* 0x000fe200078e00ff */
[----:B------:R-:W-:-:S04]  /*0340*/  UIMAD.WIDE.U32 UR4, UR5, UR7, UR4 ;  /* 0x00000007050472a5 */ /* 0x000fc8000f8e0004 */
[----:B------:R-:W-:Y:S01]  /*0350*/  IADD3 R9, PT, PT, -R6, RZ, RZ ;  /* 0x000000ff06097210 */ /* 0x000fe20007ffe1ff */
[----:B------:R-:W-:-:S04]  /*0360*/  UIMAD.WIDE.U32 UR4, UR5, UR6, URZ ;  /* 0x00000006050472a5 */ /* 0x000fc8000f8e00ff */
[----:B------:R-:W-:Y:S02]  /*0370*/  IMAD R9, R0, R9, R7 ;  /* 0x0000000900097224 */ /* 0x000fe400078e0207 */
[----:B------:R-:W0:Y:S01]  /*0380*/  S2R R7, SR_TID.Y ;  /* 0x0000000000077919 */ /* 0x000e220000002200 */
[----:B------:R-:W-:Y:S02]  /*0390*/  UMOV UR7, UR5 ;  /* 0x0000000500077c82 */ /* 0x000fe40008000000 */
[----:B------:R-:W-:Y:S01]  /*03a0*/  UIADD3 UR4, UPT, UPT, -UR7, URZ, URZ ;  /* 0x000000ff07047290 */ /* 0x000fe2000fffe1ff */
[----:B------:R-:W-:Y:S01]  /*03b0*/  ISETP.GE.U32.AND P0, PT, R9, R0, PT ;  /* 0x000000000900720c */ /* 0x000fe20003f06070 */
[----:B------:R-:W1:Y:S02]  /*03c0*/  S2UR UR5, SR_CgaCtaId ;  /* 0x00000000000579c3 */ /* 0x000e640000008800 */
[----:B------:R-:W-:-:S03]  /*03d0*/  UIMAD UR6, UR10, UR4, UR6 ;  /* 0x000000040a0672a4 */ /* 0x000fc6000f8e0206 */
[----:B------:R-:W-:Y:S01]  /*03e0*/  UMOV UR4, 0x400 ;  /* 0x0000040000047882 */ /* 0x000fe20000000000 */
[----:B------:R-:W-:-:S06]  /*03f0*/  UISETP.GE.U32.AND UP0, UPT, UR6, UR10, UPT ;  /* 0x0000000a0600728c */ /* 0x000fcc000bf06070 */
[----:B------:R-:W-:Y:S01]  /*0400*/  @P0 IMAD.IADD R9, R9, 0x1, -R0 ;  /* 0x0000000109090824 */ /* 0x000fe200078e0a00 */
[----:B------:R-:W-:-:S04]  /*0410*/  @P0 IADD3 R6, PT, PT, R6, 0x1, RZ ;  /* 0x0000000106060810 */ /* 0x000fc80007ffe0ff */
[----:B------:R-:W-:Y:S01]  /*0420*/  ISETP.GE.U32.AND P1, PT, R9, R0, PT ;  /* 0x000000000900720c */ /* 0x000fe20003f26070 */
[----:B------:R-:W-:Y:S02]  /*0430*/  @UP0 UIADD3 UR6, UPT, UPT, UR6, -UR10, URZ ;  /* 0x8000000a06060290 */ /* 0x000fe4000fffe0ff */
[----:B------:R-:W-:Y:S02]  /*0440*/  @UP0 UIADD3 UR7, UPT, UPT, UR7, 0x1, URZ ;  /* 0x0000000107070890 */ /* 0x000fe4000fffe0ff */
[----:B------:R-:W-:Y:S02]  /*0450*/  UISETP.GE.U32.AND UP1, UPT, UR6, UR10, UPT ;  /* 0x0000000a0600728c */ /* 0x000fe4000bf26070 */
[----:B-1----:R-:W-:-:S04]  /*0460*/  ULEA UR4, UR5, UR4, 0x18 ;  /* 0x0000000405047291 */ /* 0x002fc8000f8ec0ff */
[----:B------:R-:W-:Y:S02]  /*0470*/  ULEA UR14, UR10, UR4, 0x7 ;  /* 0x000000040a0e7291 */ /* 0x000fe4000f8e38ff */
[----:B------:R-:W-:Y:S01]  /*0480*/  @P1 IADD3 R6, PT, PT, R6, 0x1, RZ ;  /* 0x0000000106061810 */ /* 0x000fe20007ffe0ff */
[----:B------:R-:W-:Y:S01]  /*0490*/  ULEA UR15, UR10, UR4, 0x8 ;  /* 0x000000040a0f7291 */ /* 0x000fe2000f8e40ff */
[----:B------:R-:W-:Y:S01]  /*04a0*/  @!P2 LOP3.LUT R6, RZ, R0, RZ, 0x33, !PT ;  /* 0x00000000ff06a212 */ /* 0x000fe200078e33ff */
[----:B------:R-:W-:Y:S02]  /*04b0*/  @UP1 UIADD3 UR7, UPT, UPT, UR7, 0x1, URZ ;  /* 0x0000000107071890 */ /* 0x000fe4000fffe0ff */
[----:B------:R-:W-:Y:S02]  /*04c0*/  UIMAD UR9, UR10, 0x180, UR4 ;  /* 0x000001800a0978a4 */ /* 0x000fe4000f8e0204 */
[----:B------:R-:W-:Y:S01]  /*04d0*/  @!UP2 ULOP3.LUT UR7, URZ, UR10, URZ, 0x33, !UPT ;  /* 0x0000000aff07a292 */ /* 0x000fe2000f8e33ff */
[----:B0---4-:R-:W-:-:S11]  /*04e0*/  UMOV UR4, URZ ;  /* 0x000000ff00047c82 */ /* 0x011fd60008000000 */
.L_x_12:
[----:B------:R-:W0:Y:S01]  /*04f0*/  LDCU UR16, c[0x0][0x3a0] ;  /* 0x00007400ff1077ac */ /* 0x000e220008000800 */
[----:B------:R-:W-:Y:S01]  /*0500*/  MOV R18, RZ ;  /* 0x000000ff00127202 */ /* 0x000fe20000000f00 */
[----:B------:R-:W-:Y:S02]  /*0510*/  UISETP.GE.U32.AND UP0, UPT, UR7, 0x3, UPT ;  /* 0x000000030700788c */ /* 0x000fe4000bf06070 */
[----:B------:R-:W-:-:S04]  /*0520*/  UIADD3 UR4, UPT, UPT, UR4, 0x20, URZ ;  /* 0x0000002004047890 */ /* 0x000fc8000fffe0ff */
[----:B0-----:R-:W-:-:S03]  /*0530*/  UISETP.GE.AND UP1, UPT, UR4, UR16, UPT ;  /* 0x000000100400728c */ /* 0x001fc6000bf26270 */
[----:B------:R-:W-:Y:S08]  /*0540*/  BRA.U !UP0, `(.L_x_1) ;  /* 0x0000000908b47547 */ /* 0x000ff0000b800000 */
[----:B------:R-:W0:Y:S01]  /*0550*/  LDC R19, c[0x0][0x3a4] ;  /* 0x0000e900ff137b82 */ /* 0x000e220000000800 */
[----:B------:R-:W-:Y:S01]  /*0560*/  UIADD3 UR5, UPT, UPT, UR7, 0x1, URZ ;  /* 0x0000000107057890 */ /* 0x000fe2000fffe0ff */
[C---:B------:R-:W-:Y:S01]  /*0570*/  SHF.L.U32 R8, R7.reuse, 0x2, RZ ;  /* 0x0000000207087819 */ /* 0x040fe200000006ff */
[C---:B------:R-:W-:Y:S01]  /*0580*/  IMAD R11, R7.reuse, UR16, RZ ;  /* 0x00000010070b7c24 */ /* 0x040fe2000f8e02ff */
[----:B------:R-:W-:Y:S01]  /*0590*/  LEA R0, R7, R5, 0x9 ;  /* 0x0000000507007211 */ /* 0x000fe200078e48ff */
[----:B------:R-:W-:Y:S01]  /*05a0*/  ULOP3.LUT UR5, UR5, 0xfffffffc, URZ, 0xc0, !UPT ;  /* 0xfffffffc05057892 */ /* 0x000fe2000f8ec0ff */
[----:B------:R-:W-:Y:S02]  /*05b0*/  IMAD.MOV.U32 R18, RZ, RZ, RZ ;  /* 0x000000ffff127224 */ /* 0x000fe400078e00ff */
[----:B------:R-:W-:Y:S01]  /*05c0*/  LEA R28, R11, R2, 0x2 ;  /* 0x000000020b1c7211 */ /* 0x000fe200078e10ff */
[----:B------:R-:W-:-:S04]  /*05d0*/  UIADD3 UR5, UPT, UPT, -UR5, URZ, URZ ;  /* 0x000000ff05057290 */ /* 0x000fc8000fffe1ff */
[----:B------:R-:W-:Y:S01]  /*05e0*/  UISETP.GE.AND UP0, UPT, UR5, URZ, UPT ;  /* 0x000000ff0500728c */ /* 0x000fe2000bf06270 */
[C---:B0-----:R-:W-:Y:S01]  /*05f0*/  LEA R21, R19.reuse, R8, 0x1 ;  /* 0x0000000813157211 */ /* 0x041fe200078e08ff */
[----:B------:R-:W-:Y:S01]  /*0600*/  IMAD R23, R19, 0x3, R8 ;  /* 0x0000000313177824 */ /* 0x000fe200078e0208 */
[----:B------:R-:W-:-:S03]  /*0610*/  IADD3 R9, PT, PT, R8, R19, RZ ;  /* 0x0000001308097210 */ /* 0x000fc60007ffe0ff */
[--C-:B------:R-:W-:Y:S02]  /*0620*/  IMAD R21, R21, UR16, R2.reuse ;  /* 0x0000001015157c24 */ /* 0x100fe4000f8e0202 */
[--C-:B------:R-:W-:Y:S02]  /*0630*/  IMAD R23, R23, UR16, R2.reuse ;  /* 0x0000001017177c24 */ /* 0x100fe4000f8e0202 */
[----:B------:R-:W-:Y:S01]  /*0640*/  IMAD R32, R9, UR16, R2 ;  /* 0x0000001009207c24 */ /* 0x000fe2000f8e0202 */
[----:B------:R-:W-:Y:S06]  /*0650*/  BRA.U UP0, `(.L_x_2) ;  /* 0x00000009000c7547 */ /* 0x000fec000b800000 */
[----:B------:R-:W-:Y:S02]  /*0660*/  UIADD3 UR6, UPT, UPT, -UR5, URZ, URZ ;  /* 0x000000ff05067290 */ /* 0x000fe4000fffe1ff */
[----:B------:R-:W-:Y:S02]  /*0670*/  UPLOP3.LUT UP0, UPT, UPT, UPT, UPT, 0x80, 0x8 ;  /* 0x000000000008789c */ /* 0x000fe40003f0f070 */
[----:B------:R-:W-:-:S09]  /*0680*/  UISETP.GT.AND UP2, UPT, UR6, 0xc, UPT ;  /* 0x0000000c0600788c */ /* 0x000fd2000bf44270 */
[----:B------:R-:W-:Y:S05]  /*0690*/  BRA.U !UP2, `(.L_x_3) ;  /* 0x000000050a407547 */ /* 0x000fea000b800000 */
[----:B------:R-:W0:Y:S01]  /*06a0*/  S2UR UR10, SR_CgaCtaId ;  /* 0x00000000000a79c3 */ /* 0x000e220000008800 */
[----:B------:R-:W-:Y:S01]  /*06b0*/  UMOV UR6, 0x400 ;  /* 0x0000040000067882 */ /* 0x000fe20000000000 */
[----:B------:R-:W-:Y:S02]  /*06c0*/  UPLOP3.LUT UP0, UPT, UPT, UPT, UPT, 0x40, 0x4 ;  /* 0x000000000004789c */ /* 0x000fe40003f0e870 */
[----:B0-----:R-:W-:-:S12]  /*06d0*/  ULEA UR6, UR10, UR6, 0x18 ;  /* 0x000000060a067291 */ /* 0x001fd8000f8ec0ff */
.L_x_4:
[----:B0-----:R-:W-:-:S06]  /*06e0*/  IMAD.WIDE R10, R28, 0x4, R34 ;  /* 0x000000041c0a7825 */ /* 0x001fcc00078e0222 */
[----:B--2---:R-:W2:Y:S01]  /*06f0*/  LDG.E R11, desc[UR12][R10.64] ;  /* 0x0000000c0a0b7981 */ /* 0x004ea2000c1e1900 */
[----:B------:R-:W-:-:S05]  /*0700*/  IMAD.WIDE R8, R32, 0x4, R34 ;  /* 0x0000000420087825 */ /* 0x000fca00078e0222 */
[----:B------:R0:W3:Y:S02]  /*0710*/  LDG.E R17, desc[UR12][R8.64] ;  /* 0x0000000c08117981 */ /* 0x0000e4000c1e1900 */
[----:B0-----:R-:W-:-:S06]  /*0720*/  IMAD.WIDE R8, R23, 0x4, R34 ;  /* 0x0000000417087825 */ /* 0x001fcc00078e0222 */
[----:B------:R-:W4:Y:S04]  /*0730*/  LDG.E R9, desc[UR12][R8.64] ;  /* 0x0000000c08097981 */ /* 0x000f28000c1e1900 */
[----:B--2---:R0:W-:Y:S01]  /*0740*/  STS [R0+UR6], R11 ;  /* 0x0000000b00007988 */ /* 0x0041e20008000806 */
[----:B------:R-:W-:-:S03]  /*0750*/  MOV R16, UR8 ;  /* 0x0000000800107c02 */ /* 0x000fc60008000f00 */
[----:B---3--:R1:W-:Y:S01]  /*0760*/  STS [R0+UR14], R17 ;  /* 0x0000001100007988 */ /* 0x0083e2000800080e */
[----:B0-----:R-:W-:-:S06]  /*0770*/  IMAD.WIDE R10, R21, 0x4, R34 ;  /* 0x00000004150a7825 */ /* 0x001fcc00078e0222 */
[----:B------:R-:W2:Y:S01]  /*0780*/  LDG.E R10, desc[UR12][R10.64] ;  /* 0x0000000c0a0a7981 */ /* 0x000ea2000c1e1900 */
[----:B-1----:R-:W-:-:S03]  /*0790*/  IMAD R17, R16, 0x4, R28 ;  /* 0x0000000410117824 */ /* 0x002fc600078e021c */
[----:B--2---:R-:W-:Y:S04]  /*07a0*/  STS [R0+UR15], R10 ;  /* 0x0000000a00007988 */ /* 0x004fe8000800080f */
[----:B----4-:R0:W-:Y:S02]  /*07b0*/  STS [R0+UR9], R9 ;  /* 0x0000000900007988 */ /* 0x0101e40008000809 */
[----:B0-----:R-:W-:-:S05]  /*07c0*/  IMAD.WIDE R8, R17, 0x4, R34 ;  /* 0x0000000411087825 */ /* 0x001fca00078e0222 */
[----:B------:R0:W2:Y:S01]  /*07d0*/  LDG.E R11, desc[UR12][R8.64] ;  /* 0x0000000c080b7981 */ /* 0x0000a2000c1e1900 */
[C---:B------:R-:W-:Y:S02]  /*07e0*/  LEA R21, R16.reuse, R21, 0x2 ;  /* 0x0000001510157211 */ /* 0x040fe400078e10ff */
[----:B------:R-:W-:Y:S02]  /*07f0*/  LEA R28, R19, R0, 0x9 ;  /* 0x00000000131c7211 */ /* 0x000fe400078e48ff */
[C---:B------:R-:W-:Y:S02]  /*0800*/  LEA R32, R16.reuse, R32, 0x2 ;  /* 0x0000002010207211 */ /* 0x040fe400078e10ff */
[----:B------:R-:W-:Y:S01]  /*0810*/  LEA R23, R16, R23, 0x2 ;  /* 0x0000001710177211 */ /* 0x000fe200078e10ff */
[----:B0-----:R-:W-:-:S05]  /*0820*/  IMAD.WIDE R8, R21, 0x4, R34 ;  /* 0x0000000415087825 */ /* 0x001fca00078e0222 */
[----:B------:R0:W3:Y:S02]  /*0830*/  LDG.E R0, desc[UR12][R8.64] ;  /* 0x0000000c08007981 */ /* 0x0000e4000c1e1900 */
[--C-:B0-----:R-:W-:Y:S02]  /*0840*/  IMAD.WIDE R8, R23, 0x4, R34.reuse ;  /* 0x0000000417087825 */ /* 0x101fe400078e0222 */
[----:B--2---:R0:W-:Y:S02]  /*0850*/  STS [R28+UR6], R11 ;  /* 0x0000000b1c007988 */ /* 0x0041e40008000806 */
[----:B0-----:R-:W-:-:S06]  /*0860*/  IMAD.WIDE R10, R32, 0x4, R34 ;  /* 0x00000004200a7825 */ /* 0x001fcc00078e0222 */
[----:B------:R-:W2:Y:S04]  /*0870*/  LDG.E R11, desc[UR12][R10.64] ;  /* 0x0000000c0a0b7981 */ /* 0x000ea8000c1e1900 */
[----:B------:R0:W4:Y:S01]  /*0880*/  LDG.E R10, desc[UR12][R8.64] ;  /* 0x0000000c080a7981 */ /* 0x000122000c1e1900 */
[C---:B------:R-:W-:Y:S01]  /*0890*/  IMAD R17, R16.reuse, 0x4, R17 ;  /* 0x0000000410117824 */ /* 0x040fe200078e0211 */
[----:B------:R-:W-:-:S05]  /*08a0*/  LEA R32, R16, R32, 0x2 ;  /* 0x0000002010207211 */ /* 0x000fca00078e10ff */
[--C-:B0-----:R-:W-:Y:S01]  /*08b0*/  IMAD.WIDE R8, R32, 0x4, R34.reuse ;  /* 0x0000000420087825 */ /* 0x101fe200078e0222 */
[----:B--2---:R-:W-:Y:S04]  /*08c0*/  STS [R28+UR14], R11 ;  /* 0x0000000b1c007988 */ /* 0x004fe8000800080e */
[----:B---3--:R-:W-:Y:S04]  /*08d0*/  STS [R28+UR15], R0 ;  /* 0x000000001c007988 */ /* 0x008fe8000800080f */
[----:B----4-:R0:W-:Y:S02]  /*08e0*/  STS [R28+UR9], R10 ;  /* 0x0000000a1c007988 */ /* 0x0101e40008000809 */
[----:B0-----:R-:W-:Y:S01]  /*08f0*/  IMAD.WIDE R10, R17, 0x4, R34 ;  /* 0x00000004110a7825 */ /* 0x001fe200078e0222 */
[----:B------:R-:W-:-:S02]  /*0900*/  LEA R0, R19, R28, 0x9 ;  /* 0x0000001c13007211 */ /* 0x000fc400078e48ff */
[----:B------:R0:W2:Y:S04]  /*0910*/  LDG.E R28, desc[UR12][R8.64] ;  /* 0x0000000c081c7981 */ /* 0x0000a8000c1e1900 */
[----:B------:R-:W3:Y:S01]  /*0920*/  LDG.E R11, desc[UR12][R10.64] ;  /* 0x0000000c0a0b7981 */ /* 0x000ee2000c1e1900 */
[C---:B------:R-:W-:Y:S02]  /*0930*/  LEA R21, R16.reuse, R21, 0x2 ;  /* 0x0000001510157211 */ /* 0x040fe400078e10ff */
[----:B------:R-:W-:-:S03]  /*0940*/  LEA R23, R16, R23, 0x2 ;  /* 0x0000001710177211 */ /* 0x000fc600078e10ff */
[--C-:B0-----:R-:W-:Y:S01]  /*0950*/  IMAD.WIDE R8, R21, 0x4, R34.reuse ;  /* 0x0000000415087825 */ /* 0x101fe200078e0222 */
[----:B---3--:R0:W-:Y:S04]  /*0960*/  STS [R0+UR6], R11 ;  /* 0x0000000b00007988 */ /* 0x0081e80008000806 */
[----:B--2---:R1:W-:Y:S01]  /*0970*/  STS [R0+UR14], R28 ;  /* 0x0000001c00007988 */ /* 0x0043e2000800080e */
[----:B0-----:R-:W-:-:S03]  /*0980*/  IMAD.WIDE R10, R23, 0x4, R34 ;  /* 0x00000004170a7825 */ /* 0x001fc600078e0222 */
[----:B-1----:R0:W2:Y:S04]  /*0990*/  LDG.E R28, desc[UR12][R8.64] ;  /* 0x0000000c081c7981 */ /* 0x0020a8000c1e1900 */
[----:B------:R-:W3:Y:S01]  /*09a0*/  LDG.E R11, desc[UR12][R10.64] ;  /* 0x0000000c0a0b7981 */ /* 0x000ee2000c1e1900 */
[----:B------:R-:W-:-:S04]  /*09b0*/  IMAD R17, R16, 0x4, R17 ;  /* 0x0000000410117824 */ /* 0x000fc800078e0211 */
[--C-:B0-----:R-:W-:Y:S01]  /*09c0*/  IMAD.WIDE R8, R17, 0x4, R34.reuse ;  /* 0x0000000411087825 */ /* 0x101fe200078e0222 */
[C---:B------:R-:W-:Y:S02]  /*09d0*/  LEA R32, R16.reuse, R32, 0x2 ;  /* 0x0000002010207211 */ /* 0x040fe400078e10ff */
[C---:B------:R-:W-:Y:S01]  /*09e0*/  LEA R21, R16.reuse, R21, 0x2 ;  /* 0x0000001510157211 */ /* 0x040fe200078e10ff */
[----:B--2---:R-:W-:Y:S04]  /*09f0*/  STS [R0+UR15], R28 ;  /* 0x0000001c00007988 */ /* 0x004fe8000800080f */
[----:B---3--:R0:W-:Y:S04]  /*0a00*/  STS [R0+UR9], R11 ;  /* 0x0000000b00007988 */ /* 0x0081e80008000809 */
[----:B0-----:R0:W2:Y:S01]  /*0a10*/  LDG.E R11, desc[UR12][R8.64] ;  /* 0x0000000c080b7981 */ /* 0x0010a2000c1e1900 */
[----:B------:R-:W-:Y:S01]  /*0a20*/  LEA R23, R16, R23, 0x2 ;  /* 0x0000001710177211 */ /* 0x000fe200078e10ff */
[----:B0-----:R-:W-:-:S05]  /*0a30*/  IMAD.WIDE R8, R32, 0x4, R34 ;  /* 0x0000000420087825 */ /* 0x001fca00078e0222 */
[----:B------:R0:W3:Y:S01]  /*0a40*/  LDG.E R28, desc[UR12][R8.64] ;  /* 0x0000000c081c7981 */ /* 0x0000e2000c1e1900 */
[----:B------:R-:W-:Y:S01]  /*0a50*/  LEA R10, R19, R0, 0x9 ;  /* 0x00000000130a7211 */ /* 0x000fe200078e48ff */
[----:B0-----:R-:W-:-:S05]  /*0a60*/  IMAD.WIDE R8, R21, 0x4, R34 ;  /* 0x0000000415087825 */ /* 0x001fca00078e0222 */
[----:B------:R0:W4:Y:S02]  /*0a70*/  LDG.E R0, desc[UR12][R8.64] ;  /* 0x0000000c08007981 */ /* 0x000124000c1e1900 */
[----:B0-----:R-:W-:Y:S02]  /*0a80*/  IMAD.WIDE R8, R23, 0x4, R34 ;  /* 0x0000000417087825 */ /* 0x001fe400078e0222 */
[----:B--2---:R0:W-:Y:S04]  /*0a90*/  STS [R10+UR6], R11 ;  /* 0x0000000b0a007988 */ /* 0x0041e80008000806 */
[----:B0-----:R-:W2:Y:S04]  /*0aa0*/  LDG.E R11, desc[UR12][R8.64] ;  /* 0x0000000c080b7981 */ /* 0x001ea8000c1e1900 */
[----:B---3--:R0:W-:Y:S01]  /*0ab0*/  STS [R10+UR14], R28 ;  /* 0x0000001c0a007988 */ /* 0x0081e2000800080e */
[----:B------:R-:W-:Y:S01]  /*0ac0*/  UIADD3 UR5, UPT, UPT, UR5, 0x10, URZ ;  /* 0x0000001005057890 */ /* 0x000fe2000fffe0ff */
[----:B------:R-:W-:-:S03]  /*0ad0*/  IMAD R18, R19, 0x4, R18 ;  /* 0x0000000413127824 */ /* 0x000fc600078e0212 */
[----:B------:R-:W-:Y:S01]  /*0ae0*/  UISETP.GE.AND UP2, UPT, UR5, -0xc, UPT ;  /* 0xfffffff40500788c */ /* 0x000fe2000bf46270 */
[----:B----4-:R1:W-:Y:S01]  /*0af0*/  STS [R10+UR15], R0 ;  /* 0x000000000a007988 */ /* 0x0103e2000800080f */
[----:B------:R-:W-:-:S04]  /*0b00*/  LEA R18, R19, R18, 0x2 ;  /* 0x0000001213127211 */ /* 0x000fc800078e10ff */
[C---:B------:R-:W-:Y:S01]  /*0b10*/  LEA R18, R19.reuse, R18, 0x2 ;  /* 0x0000001213127211 */ /* 0x040fe200078e10ff */
[C---:B------:R-:W-:Y:S01]  /*0b20*/  IMAD R23, R16.reuse, 0x4, R23 ;  /* 0x0000000410177824 */ /* 0x040fe200078e0217 */
[C---:B------:R-:W-:Y:S02]  /*0b30*/  LEA R32, R16.reuse, R32, 0x2 ;  /* 0x0000002010207211 */ /* 0x040fe400078e10ff */
[C---:B------:R-:W-:Y:S02]  /*0b40*/  LEA R21, R16.reuse, R21, 0x2 ;  /* 0x0000001510157211 */ /* 0x040fe400078e10ff */
[----:B0-----:R-:W-:Y:S02]  /*0b50*/  LEA R28, R16, R17, 0x2 ;  /* 0x00000011101c7211 */ /* 0x001fe400078e10ff */
[C---:B------:R-:W-:Y:S02]  /*0b60*/  LEA R18, R19.reuse, R18, 0x2 ;  /* 0x0000001213127211 */ /* 0x040fe400078e10ff */
[----:B-1----:R-:W-:Y:S01]  /*0b70*/  LEA R0, R19, R10, 0x9 ;  /* 0x0000000a13007211 */ /* 0x002fe200078e48ff */
[----:B--2---:R0:W-:Y:S01]  /*0b80*/  STS [R10+UR9], R11 ;  /* 0x0000000b0a007988 */ /* 0x0041e20008000809 */
[----:B------:R-:W-:Y:S05]  /*0b90*/  BRA.U !UP2, `(.L_x_4) ;  /* 0xfffffff90ad07547 */ /* 0x000fea000b83ffff */
.L_x_3:
[----:B------:R-:W-:-:S04]  /*0ba0*/  UIADD3 UR6, UPT, UPT, -UR5, URZ, URZ ;  /* 0x000000ff05067290 */ /* 0x000fc8000fffe1ff */
[----:B------:R-:W-:-:S09]  /*0bb0*/  UISETP.GT.AND UP2, UPT, UR6, 0x4, UPT ;  /* 0x000000040600788c */ /* 0x000fd2000bf44270 */
[----:B------:R-:W-:Y:S05]  /*0bc0*/  BRA.U !UP2, `(.L_x_5) ;  /* 0x000000010aa87547 */ /* 0x000fea000b800000 */
[----:B------:R-:W-:-:S06]  /*0bd0*/  IMAD.WIDE R8, R28, 0x4, R34 ;  /* 0x000000041c087825 */ /* 0x000fcc00078e0222 */
[----:B--2---:R-:W2:Y:S01]  /*0be0*/  LDG.E R9, desc[UR12][R8.64] ;  /* 0x0000000c08097981 */ /* 0x004ea2000c1e1900 */
[----:B------:R-:W1:Y:S01]  /*0bf0*/  S2UR UR10, SR_CgaCtaId ;  /* 0x00000000000a79c3 */ /* 0x000e620000008800 */
[----:B------:R-:W-:Y:S01]  /*0c00*/  UMOV UR6, 0x400 ;  /* 0x0000040000067882 */ /* 0x000fe20000000000 */
[----:B------:R-:W-:-:S04]  /*0c10*/  IMAD.WIDE R16, R32, 0x4, R34 ;  /* 0x0000000420107825 */ /* 0x000fc800078e0222 */
[----:B0-----:R-:W-:Y:S02]  /*0c20*/  IMAD.WIDE R10, R21, 0x4, R34 ;  /* 0x00000004150a7825 */ /* 0x001fe400078e0222 */
[----:B------:R-:W3:Y:S04]  /*0c30*/  LDG.E R17, desc[UR12][R16.64] ;  /* 0x0000000c10117981 */ /* 0x000ee8000c1e1900 */
[----:B------:R-:W4:Y:S01]  /*0c40*/  LDG.E R11, desc[UR12][R10.64] ;  /* 0x0000000c0a0b7981 */ /* 0x000f22000c1e1900 */
[----:B-1----:R-:W-:-:S09]  /*0c50*/  ULEA UR6, UR10, UR6, 0x18 ;  /* 0x000000060a067291 */ /* 0x002fd2000f8ec0ff */
[----:B--2---:R0:W-:Y:S04]  /*0c60*/  STS [R0+UR6], R9 ;  /* 0x0000000900007988 */ /* 0x0041e80008000806 */
[----:B---3--:R1:W-:Y:S01]  /*0c70*/  STS [R0+UR14], R17 ;  /* 0x0000001100007988 */ /* 0x0083e2000800080e */
[----:B0-----:R-:W-:-:S06]  /*0c80*/  IMAD.WIDE R8, R23, 0x4, R34 ;  /* 0x0000000417087825 */ /* 0x001fcc00078e0222 */
[----:B------:R0:W2:Y:S02]  /*0c90*/  LDG.E R9, desc[UR12][R8.64] ;  /* 0x0000000c08097981 */ /* 0x0000a4000c1e1900 */
[----:B0-----:R-:W-:-:S04]  /*0ca0*/  MOV R8, UR8 ;  /* 0x0000000800087c02 */ /* 0x001fc80008000f00 */
[C---:B------:R-:W-:Y:S01]  /*0cb0*/  LEA R32, R8.reuse, R32, 0x2 ;  /* 0x0000002008207211 */ /* 0x040fe200078e10ff */
[----:B------:R-:W-:Y:S01]  /*0cc0*/  IMAD R28, R8, 0x4, R28 ;  /* 0x00000004081c7824 */ /* 0x000fe200078e021c */
[----:B----4-:R0:W-:Y:S03]  /*0cd0*/  STS [R0+UR15], R11 ;  /* 0x0000000b00007988 */ /* 0x0101e6000800080f */
[----:B-1----:R-:W-:-:S06]  /*0ce0*/  IMAD.WIDE R16, R28, 0x4, R34 ;  /* 0x000000041c107825 */ /* 0x002fcc00078e0222 */
[----:B------:R1:W3:Y:S01]  /*0cf0*/  LDG.E R17, desc[UR12][R16.64] ;  /* 0x0000000c10117981 */ /* 0x0002e2000c1e1900 */
[----:B0-----:R-:W-:-:S03]  /*0d00*/  IMAD.WIDE R10, R32, 0x4, R34 ;  /* 0x00000004200a7825 */ /* 0x001fc600078e0222 */
[----:B--2---:R0:W-:Y:S04]  /*0d10*/  STS [R0+UR9], R9 ;  /* 0x0000000900007988 */ /* 0x0041e80008000809 */
[----:B0-----:R0:W2:Y:S01]  /*0d20*/  LDG.E R9, desc[UR12][R10.64] ;  /* 0x0000000c0a097981 */ /* 0x0010a2000c1e1900 */
[C---:B------:R-:W-:Y:S02]  /*0d30*/  LEA R21, R8.reuse, R21, 0x2 ;  /* 0x0000001508157211 */ /* 0x040fe400078e10ff */
[----:B------:R-:W-:Y:S02]  /*0d40*/  LEA R23, R8, R23, 0x2 ;  /* 0x0000001708177211 */ /* 0x000fe400078e10ff */
[----:B-1----:R-:W-:Y:S01]  /*0d50*/  LEA R16, R19, R0, 0x9 ;  /* 0x0000000013107211 */ /* 0x002fe200078e48ff */
[----:B0-----:R-:W-:-:S05]  /*0d60*/  IMAD.WIDE R10, R21, 0x4, R34 ;  /* 0x00000004150a7825 */ /* 0x001fca00078e0222 */
[----:B------:R0:W4:Y:S04]  /*0d70*/  LDG.E R0, desc[UR12][R10.64] ;  /* 0x0000000c0a007981 */ /* 0x000128000c1e1900 */
[----:B---3--:R-:W-:Y:S01]  /*0d80*/  STS [R16+UR6], R17 ;  /* 0x0000001110007988 */ /* 0x008fe20008000806 */
[----:B0-----:R-:W-:-:S03]  /*0d90*/  IMAD.WIDE R10, R23, 0x4, R34 ;  /* 0x00000004170a7825 */ /* 0x001fc600078e0222 */
[----:B--2---:R0:W-:Y:S04]  /*0da0*/  STS [R16+UR14], R9 ;  /* 0x0000000910007988 */ /* 0x0041e8000800080e */
[----:B0-----:R-:W2:Y:S04]  /*0db0*/  LDG.E R9, desc[UR12][R10.64] ;  /* 0x0000000c0a097981 */ /* 0x001ea8000c1e1900 */
[----:B----4-:R0:W-:Y:S01]  /*0dc0*/  STS [R16+UR15], R0 ;  /* 0x0000000010007988 */ /* 0x0101e2000800080f */
[----:B------:R-:W-:Y:S01]  /*0dd0*/  IMAD R18, R19, 0x4, R18 ;  /* 0x0000000413127824 */ /* 0x000fe200078e0212 */
[----:B------:R-:W-:-:S02]  /*0de0*/  LEA R32, R8, R32, 0x2 ;  /* 0x0000002008207211 */ /* 0x000fc400078e10ff */
[C---:B------:R-:W-:Y:S01]  /*0df0*/  LEA R21, R8.reuse, R21, 0x2 ;  /* 0x0000001508157211 */ /* 0x040fe200078e10ff */
[C---:B------:R-:W-:Y:S01]  /*0e00*/  IMAD R18, R19.reuse, 0x4, R18 ;  /* 0x0000000413127824 */ /* 0x040fe200078e0212 */
[C---:B------:R-:W-:Y:S02]  /*0e10*/  LEA R23, R8.reuse, R23, 0x2 ;  /* 0x0000001708177211 */ /* 0x040fe400078e10ff */
[----:B------:R-:W-:Y:S02]  /*0e20*/  LEA R28, R8, R28, 0x2 ;  /* 0x0000001c081c7211 */ /* 0x000fe400078e10ff */
[----:B0-----:R-:W-:Y:S01]  /*0e30*/  LEA R0, R19, R16, 0x9 ;  /* 0x0000001013007211 */ /* 0x001fe200078e48ff */
[----:B------:R-:W-:Y:S02]  /*0e40*/  UPLOP3.LUT UP0, UPT, UPT, UPT, UPT, 0x40, 0x4 ;  /* 0x000000000004789c */ /* 0x000fe40003f0e870 */
[----:B------:R-:W-:Y:S01]  /*0e50*/  UIADD3 UR5, UPT, UPT, UR5, 0x8, URZ ;  /* 0x0000000805057890 */ /* 0x000fe2000fffe0ff */
[----:B--2---:R1:W-:Y:S11]  /*0e60*/  STS [R16+UR9], R9 ;  /* 0x0000000910007988 */ /* 0x0043f60008000809 */
.L_x_5:
[----:B------:R-:W-:-:S09]  /*0e70*/  UISETP.NE.OR UP0, UPT, UR5, URZ, UP0 ;  /* 0x000000ff0500728c */ /* 0x000fd20008705670 */
[----:B------:R-:W-:Y:S05]  /*0e80*/  BRA.U !UP0, `(.L_x_1) ;  /* 0x0000000108647547 */ /* 0x000fea000b800000 */
.L_x_2:
[----:B------:R-:W3:Y:S01]  /*0e90*/  S2UR UR10, SR_CgaCtaId ;  /* 0x00000000000a79c3 */ /* 0x000ee20000008800 */
[----:B------:R-:W-:Y:S02]  /*0ea0*/  UMOV UR6, 0x400 ;  /* 0x0000040000067882 */ /* 0x000fe40000000000 */
[----:B---3--:R-:W-:-:S12]  /*0eb0*/  ULEA UR6, UR10, UR6, 0x18 ;  /* 0x000000060a067291 */ /* 0x008fd8000f8ec0ff */
.L_x_6:
[----:B-1----:R-:W-:-:S06]  /*0ec0*/  IMAD.WIDE R8, R28, 0x4, R34 ;  /* 0x000000041c087825 */ /* 0x002fcc00078e0222 */
[----:B--2---:R-:W2:Y:S01]  /*0ed0*/  LDG.E R9, desc[UR12][R8.64] ;  /* 0x0000000c08097981 */ /* 0x004ea2000c1e1900 */
[----:B------:R-:W-:-:S04]  /*0ee0*/  IMAD.WIDE R16, R32, 0x4, R34 ;  /* 0x0000000420107825 */ /* 0x000fc800078e0222 */
[--C-:B0-----:R-:W-:Y:S02]  /*0ef0*/  IMAD.WIDE R10, R21, 0x4, R34.reuse ;  /* 0x00000004150a7825 */ /* 0x101fe400078e0222 */
[----:B------:R-:W3:Y:S04]  /*0f00*/  LDG.E R17, desc[UR12][R16.64] ;  /* 0x0000000c10117981 */ /* 0x000ee8000c1e1900 */
[----:B------:R0:W4:Y:S04]  /*0f10*/  LDG.E R11, desc[UR12][R10.64] ;  /* 0x0000000c0a0b7981 */ /* 0x000128000c1e1900 */
[----:B--2---:R1:W-:Y:S01]  /*0f20*/  STS [R0+UR6], R9 ;  /* 0x0000000900007988 */ /* 0x0043e20008000806 */
[----:B------:R-:W-:Y:S01]  /*0f30*/  UIADD3 UR5, UPT, UPT, UR5, 0x4, URZ ;  /* 0x0000000405057890 */ /* 0x000fe2000fffe0ff */
[----:B-1----:R-:W-:Y:S01]  /*0f40*/  IMAD.WIDE R8, R23, 0x4, R34 ;  /* 0x0000000417087825 */ /* 0x002fe200078e0222 */
[----:B0-----:R-:W-:Y:S01]  /*0f50*/  MOV R10, UR8 ;  /* 0x00000008000a7c02 */ /* 0x001fe20008000f00 */
[----:B---3--:R-:W-:Y:S04]  /*0f60*/  STS [R0+UR14], R17 ;  /* 0x0000001100007988 */ /* 0x008fe8000800080e */
[----:B------:R-:W2:Y:S01]  /*0f70*/  LDG.E R8, desc[UR12][R8.64] ;  /* 0x0000000c08087981 */ /* 0x000ea2000c1e1900 */
[----:B------:R-:W-:Y:S01]  /*0f80*/  UISETP.NE.AND UP0, UPT, UR5, URZ, UPT ;  /* 0x000000ff0500728c */ /* 0x000fe2000bf05270 */
[----:B------:R-:W-:-:S02]  /*0f90*/  LEA R32, R10, R32, 0x2 ;  /* 0x000000200a207211 */ /* 0x000fc400078e10ff */
[----:B----4-:R-:W-:Y:S01]  /*0fa0*/  STS [R0+UR15], R11 ;  /* 0x0000000b00007988 */ /* 0x010fe2000800080f */
[C---:B------:R-:W-:Y:S01]  /*0fb0*/  LEA R21, R10.reuse, R21, 0x2 ;  /* 0x000000150a157211 */ /* 0x040fe200078e10ff */
[C---:B------:R-:W-:Y:S01]  /*0fc0*/  IMAD R23, R10.reuse, 0x4, R23 ;  /* 0x000000040a177824 */ /* 0x040fe200078e0217 */
[----:B------:R-:W-:Y:S02]  /*0fd0*/  LEA R28, R10, R28, 0x2 ;  /* 0x0000001c0a1c7211 */ /* 0x000fe400078e10ff */
[C---:B------:R-:W-:Y:S01]  /*0fe0*/  LEA R18, R19.reuse, R18, 0x2 ;  /* 0x0000001213127211 */ /* 0x040fe200078e10ff */
[----:B--2---:R0:W-:Y:S02]  /*0ff0*/  STS [R0+UR9], R8 ;  /* 0x0000000800007988 */ /* 0x0041e40008000809 */
[----:B0-----:R-:W-:Y:S01]  /*1000*/  LEA R0, R19, R0, 0x9 ;  /* 0x0000000013007211 */ /* 0x001fe200078e48ff */
[----:B------:R-:W-:Y:S06]  /*1010*/  BRA.U UP0, `(.L_x_6) ;  /* 0xfffffffd00a87547 */ /* 0x000fec000b83ffff */
.L_x_1:
[----:B------:R-:W3:Y:S01]  /*1020*/  S2UR UR11, SR_CgaCtaId ;  /* 0x00000000000b79c3 */ /* 0x000ee20000008800 */
[----:B------:R-:W-:Y:S01]  /*1030*/  UIADD3 UR5, UPT, UPT, UR7, 0x1, URZ ;  /* 0x0000000107057890 */ /* 0x000fe2000fffe0ff */
[----:B------:R-:W-:-:S03]  /*1040*/  ISETP.GE.U32.AND P0, PT, R6, 0x3, PT ;  /* 0x000000030600780c */ /* 0x000fc60003f06070 */
[----:B------:R-:W-:-:S09]  /*1050*/  ULOP3.LUT UP0, URZ, UR5, 0x3, URZ, 0xc0, !UPT ;  /* 0x0000000305ff7892 */ /* 0x000fd2000f80c0ff */
[----:B------:R-:W-:Y:S05]  /*1060*/  BRA.U !UP0, `(.L_x_7) ;  /* 0x0000000108787547 */ /* 0x000fea000b800000 */
[----:B------:R-:W-:-:S05]  /*1070*/  LEA R17, R7, R18, 0x2 ;  /* 0x0000001207117211 */ /* 0x000fca00078e10ff */
[----:B-1----:R-:W-:-:S04]  /*1080*/  IMAD R9, R17, UR16, R2 ;  /* 0x0000001011097c24 */ /* 0x002fc8000f8e0202 */
[----:B------:R-:W-:-:S06]  /*1090*/  IMAD.WIDE R8, R9, 0x4, R34 ;  /* 0x0000000409087825 */ /* 0x000fcc00078e0222 */
[----:B--2---:R-:W2:Y:S01]  /*10a0*/  LDG.E R8, desc[UR12][R8.64] ;  /* 0x0000000c08087981 */ /* 0x004ea2000c1e1900 */
[----:B------:R-:W1:Y:S01]  /*10b0*/  S2UR UR10, SR_CgaCtaId ;  /* 0x00000000000a79c3 */ /* 0x000e620000008800 */
[----:B------:R-:W-:Y:S01]  /*10c0*/  UMOV UR6, 0x400 ;  /* 0x0000040000067882 */ /* 0x000fe20000000000 */
[----:B------:R-:W-:Y:S01]  /*10d0*/  IMAD R0, R17, 0x20, R2 ;  /* 0x0000002011007824 */ /* 0x000fe200078e0202 */
[----:B------:R-:W-:-:S04]  /*10e0*/  ULOP3.LUT UR5, UR5, 0x3, URZ, 0xc0, !UPT ;  /* 0x0000000305057892 */ /* 0x000fc8000f8ec0ff */
[----:B------:R-:W-:Y:S02]  /*10f0*/  UISETP.NE.AND UP0, UPT, UR5, 0x1, UPT ;  /* 0x000000010500788c */ /* 0x000fe4000bf05270 */
[----:B-1----:R-:W-:-:S06]  /*1100*/  ULEA UR6, UR10, UR6, 0x18 ;  /* 0x000000060a067291 */ /* 0x002fcc000f8ec0ff */
[----:B0-----:R-:W-:-:S05]  /*1110*/  LEA R11, R0, UR6, 0x2 ;  /* 0x00000006000b7c11 */ /* 0x001fca000f8e10ff */
[----:B--2---:R4:W-:Y:S01]  /*1120*/  STS [R11], R8 ;  /* 0x000000080b007388 */ /* 0x0049e20000000800 */
[----:B------:R-:W-:Y:S05]  /*1130*/  BRA.U !UP0, `(.L_x_7) ;  /* 0x0000000108447547 */ /* 0x000fea000b800000 */
[----:B------:R-:W0:Y:S01]  /*1140*/  LDCU UR10, c[0x0][0x3a4] ;  /* 0x00007480ff0a77ac */ /* 0x000e220008000800 */
[----:B------:R-:W-:-:S06]  /*1150*/  UISETP.NE.AND UP0, UPT, UR5, 0x2, UPT ;  /* 0x000000020500788c */ /* 0x000fcc000bf05270 */
[----:B------:R-:W-:Y:S02]  /*1160*/  PLOP3.LUT P1, PT, PT, PT, UP0, 0x80, 0x8 ;  /* 0x000000000008781c */ /* 0x000fe40003f2f008 */
[----:B0-----:R-:W-:-:S11]  /*1170*/  IADD3 R19, PT, PT, R17, UR10, RZ ;  /* 0x0000000a11137c10 */ /* 0x001fd6000fffe0ff */
[C---:B------:R-:W-:Y:S01]  /*1180*/  @P1 IADD3 R17, PT, PT, R19.reuse, UR10, RZ ;  /* 0x0000000a13111c10 */ /* 0x040fe2000fffe0ff */
[----:B----4-:R-:W-:-:S04]  /*1190*/  IMAD R11, R19, UR16, R2 ;  /* 0x00000010130b7c24 */ /* 0x010fc8000f8e0202 */
[----:B------:R-:W-:Y:S02]  /*11a0*/  @P1 IMAD R9, R17, UR16, R2 ;  /* 0x0000001011091c24 */ /* 0x000fe4000f8e0202 */
[----:B------:R-:W-:-:S04]  /*11b0*/  IMAD.WIDE R10, R11, 0x4, R34 ;  /* 0x000000040b0a7825 */ /* 0x000fc800078e0222 */
[----:B------:R-:W-:Y:S02]  /*11c0*/  @P1 IMAD.WIDE R8, R9, 0x4, R34 ;  /* 0x0000000409081825 */ /* 0x000fe400078e0222 */
[----:B------:R-:W2:Y:S04]  /*11d0*/  LDG.E R10, desc[UR12][R10.64] ;  /* 0x0000000c0a0a7981 */ /* 0x000ea8000c1e1900 */
[----:B------:R-:W4:Y:S01]  /*11e0*/  @P1 LDG.E R8, desc[UR12][R8.64] ;  /* 0x0000000c08081981 */ /* 0x000f22000c1e1900 */
[-C--:B------:R-:W-:Y:S02]  /*11f0*/  LEA R0, R19, R2.reuse, 0x5 ;  /* 0x0000000213007211 */ /* 0x080fe400078e28ff */
[----:B------:R-:W-:Y:S02]  /*1200*/  @P1 LEA R16, R17, R2, 0x5 ;  /* 0x0000000211101211 */ /* 0x000fe400078e28ff */
[----:B------:R-:W-:-:S02]  /*1210*/  LEA R17, R0, UR6, 0x2 ;  /* 0x0000000600117c11 */ /* 0x000fc4000f8e10ff */
[----:B------:R-:W-:-:S03]  /*1220*/  @P1 LEA R19, R16, UR6, 0x2 ;  /* 0x0000000610131c11 */ /* 0x000fc6000f8e10ff */
[----:B--2---:R0:W-:Y:S04]  /*1230*/  STS [R17], R10 ;  /* 0x0000000a11007388 */ /* 0x0041e80000000800 */
[----:B----4-:R0:W-:Y:S02]  /*1240*/  @P1 STS [R19], R8 ;  /* 0x0000000813001388 */ /* 0x0101e40000000800 */
.L_x_7:
[----:B------:R-:W-:Y:S01]  /*1250*/  UMOV UR5, URZ ;  /* 0x000000ff00057c82 */ /* 0x000fe20008000000 */
[----:B------:R-:W-:Y:S05]  /*1260*/  @!P0 BRA `(.L_x_8) ;  /* 0x0000000000a88947 */ /* 0x000fea0003800000 */
[----:B------:R-:W5:Y:S01]  /*1270*/  S2UR UR10, SR_CgaCtaId ;  /* 0x00000000000a79c3 */ /* 0x000f620000008800 */
[----:B------:R-:W-:Y:S01]  /*1280*/  UMOV UR5, 0x400 ;  /* 0x0000040000057882 */ /* 0x000fe20000000000 */
[----:B------:R-:W-:Y:S01]  /*1290*/  VIADD R0, R6, 0x1 ;  /* 0x0000000106007836 */ /* 0x000fe20000000000 */
[----:B------:R-:W-:Y:S01]  /*12a0*/  UIADD3 UR5, UPT, UPT, UR5, 0x1000, URZ ;  /* 0x0000100005057890 */ /* 0x000fe2000fffe0ff */
[----:B------:R-:W0:Y:S03]  /*12b0*/  LDCU UR16, c[0x0][0x39c] ;  /* 0x00007380ff1077ac */ /* 0x000e260008000800 */
[----:B------:R-:W-:Y:S01]  /*12c0*/  LOP3.LUT R0, R0, 0xfffffffc, RZ, 0xc0, !PT ;  /* 0xfffffffc00007812 */ /* 0x000fe200078ec0ff */
[----:B------:R-:W0:Y:S01]  /*12d0*/  LDCU UR17, c[0x0][0x3a8] ;  /* 0x00007500ff1177ac */ /* 0x000e220008000800 */
[----:B------:R-:W-:Y:S01]  /*12e0*/  UMOV UR6, URZ ;  /* 0x000000ff00067c82 */ /* 0x000fe20008000000 */
[----:B-----5:R-:W-:-:S03]  /*12f0*/  ULEA UR10, UR10, UR5, 0x18 ;  /* 0x000000050a0a7291 */ /* 0x020fc6000f8ec0ff */
[----:B0-----:R-:W-:-:S09]  /*1300*/  UMOV UR5, URZ ;  /* 0x000000ff00057c82 */ /* 0x001fd20008000000 */
.L_x_9:
[----:B0-----:R-:W-:-:S04]  /*1310*/  IADD3 R28, PT, PT, R7, UR5, RZ ;  /* 0x00000005071c7c10 */ /* 0x001fc8000fffe0ff */
[C---:B------:R-:W-:Y:S01]  /*1320*/  IADD3 R21, PT, PT, R28.reuse, UR17, RZ ;  /* 0x000000111c157c10 */ /* 0x040fe2000fffe0ff */
[----:B----4-:R-:W-:-:S03]  /*1330*/  IMAD R11, R28, UR16, R5 ;  /* 0x000000101c0b7c24 */ /* 0x010fc6000f8e0205 */
[C---:B------:R-:W-:Y:S01]  /*1340*/  IADD3 R32, PT, PT, R21.reuse, UR17, RZ ;  /* 0x0000001115207c10 */ /* 0x040fe2000fffe0ff */
[----:B-1----:R-:W-:Y:S02]  /*1350*/  IMAD R9, R21, UR16, R5 ;  /* 0x0000001015097c24 */ /* 0x002fe4000f8e0205 */
[----:B------:R-:W-:Y:S01]  /*1360*/  IMAD.WIDE R10, R11, 0x4, R36 ;  /* 0x000000040b0a7825 */ /* 0x000fe200078e0224 */
[----:B------:R-:W-:-:S03]  /*1370*/  IADD3 R23, PT, PT, R32, UR17, RZ ;  /* 0x0000001120177c10 */ /* 0x000fc6000fffe0ff */
[--C-:B------:R-:W-:Y:S02]  /*1380*/  IMAD R19, R32, UR16, R5.reuse ;  /* 0x0000001020137c24 */ /* 0x100fe4000f8e0205 */
[----:B------:R-:W-:Y:S01]  /*1390*/  IMAD R17, R23, UR16, R5 ;  /* 0x0000001017117c24 */ /* 0x000fe2000f8e0205 */
[----:B--2---:R-:W2:Y:S01]  /*13a0*/  LDG.E R10, desc[UR12][R10.64] ;  /* 0x0000000c0a0a7981 */ /* 0x004ea2000c1e1900 */
[----:B------:R-:W-:-:S04]  /*13b0*/  IMAD.WIDE R8, R9, 0x4, R36 ;  /* 0x0000000409087825 */ /* 0x000fc800078e0224 */
[--C-:B------:R-:W-:Y:S02]  /*13c0*/  IMAD.WIDE R18, R19, 0x4, R36.reuse ;  /* 0x0000000413127825 */ /* 0x100fe400078e0224 */
[----:B------:R0:W4:Y:S02]  /*13d0*/  LDG.E R8, desc[UR12][R8.64] ;  /* 0x0000000c08087981 */ /* 0x000124000c1e1900 */
[----:B------:R-:W-:Y:S02]  /*13e0*/  IMAD.WIDE R16, R17, 0x4, R36 ;  /* 0x0000000411107825 */ /* 0x000fe400078e0224 */
[----:B------:R-:W5:Y:S04]  /*13f0*/  LDG.E R18, desc[UR12][R18.64] ;  /* 0x0000000c12127981 */ /* 0x000f68000c1e1900 */
[----:B------:R-:W3:Y:S01]  /*1400*/  LDG.E R16, desc[UR12][R16.64] ;  /* 0x0000000c10107981 */ /* 0x000ee2000c1e1900 */
[----:B------:R-:W-:Y:S01]  /*1410*/  IMAD R28, R28, 0x20, R5 ;  /* 0x000000201c1c7824 */ /* 0x000fe200078e0205 */
[----:B------:R-:W-:-:S02]  /*1420*/  LEA R21, R21, R5, 0x5 ;  /* 0x0000000515157211 */ /* 0x000fc400078e28ff */
[-C--:B------:R-:W-:Y:S02]  /*1430*/  LEA R32, R32, R5.reuse, 0x5 ;  /* 0x0000000520207211 */ /* 0x080fe400078e28ff */
[----:B------:R-:W-:Y:S02]  /*1440*/  LEA R23, R23, R5, 0x5 ;  /* 0x0000000517177211 */ /* 0x000fe400078e28ff */
[----:B------:R-:W-:Y:S02]  /*1450*/  LEA R28, R28, UR10, 0x2 ;  /* 0x0000000a1c1c7c11 */ /* 0x000fe4000f8e10ff */
[----:B------:R-:W-:Y:S02]  /*1460*/  LEA R21, R21, UR10, 0x2 ;  /* 0x0000000a15157c11 */ /* 0x000fe4000f8e10ff */
[----:B0-----:R-:W-:Y:S02]  /*1470*/  LEA R9, R32, UR10, 0x2 ;  /* 0x0000000a20097c11 */ /* 0x001fe4000f8e10ff */
[----:B------:R-:W-:Y:S01]  /*1480*/  LEA R23, R23, UR10, 0x2 ;  /* 0x0000000a17177c11 */ /* 0x000fe2000f8e10ff */
[----:B------:R-:W-:-:S06]  /*1490*/  UIADD3 UR6, UPT, UPT, UR6, 0x4, URZ ;  /* 0x0000000406067890 */ /* 0x000fcc000fffe0ff */
[----:B------:R-:W-:Y:S01]  /*14a0*/  ISETP.NE.AND P0, PT, R0, UR6, PT ;  /* 0x0000000600007c0c */ /* 0x000fe2000bf05270 */
[----:B------:R-:W-:Y:S01]  /*14b0*/  ULEA UR5, UR17, UR5, 0x2 ;  /* 0x0000000511057291 */ /* 0x000fe2000f8e10ff */
[----:B--2---:R0:W-:Y:S04]  /*14c0*/  STS [R28], R10 ;  /* 0x0000000a1c007388 */ /* 0x0041e80000000800 */
[----:B----4-:R0:W-:Y:S04]  /*14d0*/  STS [R21], R8 ;  /* 0x0000000815007388 */ /* 0x0101e80000000800 */
[----:B-----5:R0:W-:Y:S04]  /*14e0*/  STS [R9], R18 ;  /* 0x0000001209007388 */ /* 0x0201e80000000800 */
[----:B---3--:R0:W-:Y:S01]  /*14f0*/  STS [R23], R16 ;  /* 0x0000001017007388 */ /* 0x0081e20000000800 */
[----:B------:R-:W-:Y:S05]  /*1500*/  @P0 BRA `(.L_x_9) ;  /* 0xfffffffc00800947 */ /* 0x000fea000383ffff */
.L_x_8:
[----:B01----:R-:W-:-:S04]  /*1510*/  IADD3 R16, PT, PT, R6, 0x1, RZ ;  /* 0x0000000106107810 */ /* 0x003fc80007ffe0ff */
[----:B------:R-:W-:-:S13]  /*1520*/  LOP3.LUT P0, RZ, R16, 0x3, RZ, 0xc0, !PT ;  /* 0x0000000310ff7812 */ /* 0x000fda000780c0ff */
[----:B------:R-:W-:Y:S05]  /*1530*/  @!P0 BRA `(.L_x_10) ;  /* 0x00000000007c8947 */ /* 0x000fea0003800000 */
[----:B------:R-:W0:Y:S01]  /*1540*/  LDCU UR10, c[0x0][0x39c] ;  /* 0x00007380ff0a77ac */ /* 0x000e220008000800 */
[----:B------:R-:W-:-:S04]  /*1550*/  VIADD R10, R7, UR5 ;  /* 0x00000005070a7c36 */ /* 0x000fc80008000000 */
[----:B0-----:R-:W-:-:S04]  /*1560*/  IMAD R9, R10, UR10, R5 ;  /* 0x0000000a0a097c24 */ /* 0x001fc8000f8e0205 */
[----:B----4-:R-:W-:-:S06]  /*1570*/  IMAD.WIDE R8, R9, 0x4, R36 ;  /* 0x0000000409087825 */ /* 0x010fcc00078e0224 */
[----:B--2---:R-:W2:Y:S01]  /*1580*/  LDG.E R8, desc[UR12][R8.64] ;  /* 0x0000000c08087981 */ /* 0x004ea2000c1e1900 */
[----:B------:R-:W0:Y:S01]  /*1590*/  S2UR UR6, SR_CgaCtaId ;  /* 0x00000000000679c3 */ /* 0x000e220000008800 */
[----:B------:R-:W-:Y:S01]  /*15a0*/  UMOV UR5, 0x400 ;  /* 0x0000040000057882 */ /* 0x000fe20000000000 */
[----:B------:R-:W-:Y:S01]  /*15b0*/  LEA R0, R10, R5, 0x5 ;  /* 0x000000050a007211 */ /* 0x000fe200078e28ff */
[----:B------:R-:W-:-:S04]  /*15c0*/  UIADD3 UR5, UPT, UPT, UR5, 0x1000, URZ ;  /* 0x0000100005057890 */ /* 0x000fc8000fffe0ff */
[----:B0-----:R-:W-:-:S06]  /*15d0*/  ULEA UR5, UR6, UR5, 0x18 ;  /* 0x0000000506057291 */ /* 0x001fcc000f8ec0ff */
[----:B------:R-:W-:Y:S02]  /*15e0*/  LEA R11, R0, UR5, 0x2 ;  /* 0x00000005000b7c11 */ /* 0x000fe4000f8e10ff */
[----:B------:R-:W-:-:S04]  /*15f0*/  LOP3.LUT R0, R16, 0x3, RZ, 0xc0, !PT ;  /* 0x0000000310007812 */ /* 0x000fc800078ec0ff */
[----:B------:R-:W-:Y:S01]  /*1600*/  ISETP.NE.AND P0, PT, R0, 0x1, PT ;  /* 0x000000010000780c */ /* 0x000fe20003f05270 */
[----:B--2---:R0:W-:-:S12]  /*1610*/  STS [R11], R8 ;  /* 0x000000080b007388 */ /* 0x0041d80000000800 */
[----:B------:R-:W-:Y:S05]  /*1620*/  @!P0 BRA `(.L_x_10) ;  /* 0x0000000000408947 */ /* 0x000fea0003800000 */
[----:B------:R-:W1:Y:S01]  /*1630*/  LDCU UR6, c[0x0][0x3a8] ;  /* 0x00007500ff0677ac */ /* 0x000e620008000800 */
[----:B------:R-:W-:Y:S02]  /*1640*/  ISETP.NE.AND P0, PT, R0, 0x2, PT ;  /* 0x000000020000780c */ /* 0x000fe40003f05270 */
[----:B-1----:R-:W-:-:S11]  /*1650*/  IADD3 R0, PT, PT, R10, UR6, RZ ;  /* 0x000000060a007c10 */ /* 0x002fd6000fffe0ff */
[C---:B------:R-:W-:Y:S01]  /*1660*/  @P0 IADD3 R16, PT, PT, R0.reuse, UR6, RZ ;  /* 0x0000000600100c10 */ /* 0x040fe2000fffe0ff */
[----:B0-----:R-:W-:-:S04]  /*1670*/  IMAD R11, R0, UR10, R5 ;  /* 0x0000000a000b7c24 */ /* 0x001fc8000f8e0205 */
[----:B------:R-:W-:Y:S02]  /*1680*/  @P0 IMAD R9, R16, UR10, R5 ;  /* 0x0000000a10090c24 */ /* 0x000fe4000f8e0205 */
[----:B------:R-:W-:-:S04]  /*1690*/  IMAD.WIDE R10, R11, 0x4, R36 ;  /* 0x000000040b0a7825 */ /* 0x000fc800078e0224 */
[----:B------:R-:W-:Y:S02]  /*16a0*/  @P0 IMAD.WIDE R8, R9, 0x4, R36 ;  /* 0x0000000409080825 */ /* 0x000fe400078e0224 */
[----:B------:R-:W2:Y:S04]  /*16b0*/  LDG.E R10, desc[UR12][R10.64] ;  /* 0x0000000c0a0a7981 */ /* 0x000ea8000c1e1900 */
[----:B------:R-:W4:Y:S01]  /*16c0*/  @P0 LDG.E R8, desc[UR12][R8.64] ;  /* 0x0000000c08080981 */ /* 0x000f22000c1e1900 */
[----:B------:R-:W-:Y:S01]  /*16d0*/  LEA R0, R0, R5, 0x5 ;  /* 0x0000000500007211 */ /* 0x000fe200078e28ff */
[----:B------:R-:W-:-:S03]  /*16e0*/  @P0 IMAD R16, R16, 0x20, R5 ;  /* 0x0000002010100824 */ /* 0x000fc600078e0205 */
[----:B------:R-:W-:Y:S02]  /*16f0*/  LEA R17, R0, UR5, 0x2 ;  /* 0x0000000500117c11 */ /* 0x000fe4000f8e10ff */
[----:B------:R-:W-:-:S03]  /*1700*/  @P0 LEA R19, R16, UR5, 0x2 ;  /* 0x0000000510130c11 */ /* 0x000fc6000f8e10ff */
[----:B--2---:R1:W-:Y:S04]  /*1710*/  STS [R17], R10 ;  /* 0x0000000a11007388 */ /* 0x0043e80000000800 */
[----:B----4-:R1:W-:Y:S02]  /*1720*/  @P0 STS [R19], R8 ;  /* 0x0000000813000388 */ /* 0x0103e40000000800 */
.L_x_10:
[----:B------:R-:W-:Y:S01]  /*1730*/  BAR.SYNC.DEFER_BLOCKING 0x0 ;  /* 0x0000000000007b1d */ /* 0x000fe20000010000 */
[----:B------:R-:W-:-:S05]  /*1740*/  HFMA2 R0, -RZ, RZ, 0, 0 ;  /* 0x00000000ff007431 */ /* 0x000fca00000001ff */
[----:B------:R-:W-:Y:S02]  /*1750*/  UMOV UR5, 0x400 ;  /* 0x0000040000057882 */ /* 0x000fe40000000000 */
[----:B------:R-:W-:Y:S02]  /*1760*/  UIADD3 UR6, UPT, UPT, UR5, 0x1000, URZ ;  /* 0x0000100005067890 */ /* 0x000fe4000fffe0ff */
[----:B---3--:R-:W-:Y:S02]  /*1770*/  ULEA UR5, UR11, UR5, 0x18 ;  /* 0x000000050b057291 */ /* 0x008fe4000f8ec0ff */
[----:B------:R-:W-:-:S12]  /*1780*/  ULEA UR6, UR11, UR6, 0x18 ;  /* 0x000000060b067291 */ /* 0x000fd8000f8ec0ff */
.L_x_11:
[----:B------:R-:W-:Y:S02]  /*1790*/  LEA R32, R7, R0, 0x7 ;  /* 0x0000000007207211 */ /* 0x000fe400078e38ff */
[----:B------:R-:W-:Y:S02]  /*17a0*/  LEA R28, R0, R5, 0x5 ;  /* 0x00000005001c7211 */ /* 0x000fe400078e28ff */
[----:B------:R-:W-:Y:S02]  /*17b0*/  LEA R32, R32, UR5, 0x2 ;  /* 0x0000000520207c11 */ /* 0x000fe4000f8e10ff */
[----:B------:R-:W-:Y:S02]  /*17c0*/  LEA R28, R28, UR6, 0x2 ;  /* 0x000000061c1c7c11 */ /* 0x000fe4000f8e10ff */
[----:B------:R-:W-:Y:S01]  /*17d0*/  IADD3 R0, PT, PT, R0, 0x2, RZ ;  /* 0x0000000200007810 */ /* 0x000fe20007ffe0ff */
[----:B-1----:R-:W-:Y:S03]  /*17e0*/  LDS.64 R16, [R32] ;  /* 0x0000000020107984 */ /* 0x002fe60000000a00 */
[----:B------:R-:W-:Y:S01]  /*17f0*/  ISETP.NE.AND P0, PT, R0, 0x20, PT ;  /* 0x000000200000780c */ /* 0x000fe20003f05270 */
[----:B0---4-:R-:W0:Y:S04]  /*1800*/  LDS.128 R8, [R28] ;  /* 0x000000001c087984 */ /* 0x011e280000000c00 */
[----:B------:R-:W1:Y:S01]  /*1810*/  LDS.64 R18, [R32+0x80] ;  /* 0x0000800020127984 */ /* 0x000e620000000a00 */
[C---:B0-----:R-:W-:Y:S01]  /*1820*/  FFMA R13, R16.reuse, R8, R13 ;  /* 0x00000008100d7223 */ /* 0x041fe2000000000d */
[C---:B------:R-:W-:Y:S01]  /*1830*/  FFMA R4, R16.reuse, R9, R4 ;  /* 0x0000000910047223 */ /* 0x040fe20000000004 */
[C---:B------:R-:W-:Y:S01]  /*1840*/  FFMA R3, R16.reuse, R10, R3 ;  /* 0x0000000a10037223 */ /* 0x040fe20000000003 */
[----:B------:R-:W-:Y:S01]  /*1850*/  FFMA R16, R16, R11, R22 ;  /* 0x0000000b10107223 */ /* 0x000fe20000000016 */
[C---:B-1----:R-:W-:Y:S01]  /*1860*/  FFMA R31, R18.reuse, R8, R31 ;  /* 0x00000008121f7223 */ /* 0x042fe2000000001f */
[C---:B------:R-:W-:Y:S01]  /*1870*/  FFMA R24, R18.reuse, R9, R24 ;  /* 0x0000000912187223 */ /* 0x040fe20000000018 */
[C---:B------:R-:W-:Y:S01]  /*1880*/  FFMA R15, R18.reuse, R10, R15 ;  /* 0x0000000a120f7223 */ /* 0x040fe2000000000f */
[----:B------:R-:W-:Y:S01]  /*1890*/  FFMA R18, R18, R11, R20 ;  /* 0x0000000b12127223 */ /* 0x000fe20000000014 */
[----:B------:R-:W0:Y:S04]  /*18a0*/  LDS.64 R22, [R32+0x180] ;  /* 0x0001800020167984 */ /* 0x000e280000000a00 */
        /* <DEDUP_REMOVED lines=8> */
[----:B------:R-:W-:-:S02]  /*1930*/  FFMA R12, R20, R11, R12 ;  /* 0x0000000b140c7223 */ /* 0x000fc4000000000c */
[----:B------:R-:W0:Y:S02]  /*1940*/  LDS.128 R8, [R28+0x80] ;  /* 0x000080001c087984 */ /* 0x000e240000000c00 */
[C---:B0-----:R-:W-:Y:S01]  /*1950*/  FFMA R13, R8.reuse, R17, R13 ;  /* 0x00000011080d7223 */ /* 0x041fe2000000000d */
[C---:B------:R-:W-:Y:S01]  /*1960*/  FFMA R4, R17.reuse, R9, R4 ;  /* 0x0000000911047223 */ /* 0x040fe20000000004 */
[CC--:B------:R-:W-:Y:S01]  /*1970*/  FFMA R3, R17.reuse, R10.reuse, R3 ;  /* 0x0000000a11037223 */ /* 0x0c0fe20000000003 */
[----:B------:R-:W-:Y:S01]  /*1980*/  FFMA R22, R17, R11, R16 ;  /* 0x0000000b11167223 */ /* 0x000fe20000000010 */
[C---:B------:R-:W-:Y:S01]  /*1990*/  FFMA R31, R8.reuse, R19, R31 ;  /* 0x00000013081f7223 */ /* 0x040fe2000000001f */
[C---:B------:R-:W-:Y:S01]  /*19a0*/  FFMA R24, R19.reuse, R9, R24 ;  /* 0x0000000913187223 */ /* 0x040fe20000000018 */
[CC--:B------:R-:W-:Y:S01]  /*19b0*/  FFMA R15, R19.reuse, R10.reuse, R15 ;  /* 0x0000000a130f7223 */ /* 0x0c0fe2000000000f */
[----:B------:R-:W-:Y:S01]  /*19c0*/  FFMA R20, R19, R11, R18 ;  /* 0x0000000b13147223 */ /* 0x000fe20000000012 */
[C---:B------:R-:W-:Y:S01]  /*19d0*/  FFMA R29, R8.reuse, R21, R29 ;  /* 0x00000015081d7223 */ /* 0x040fe2000000001d */
[C---:B------:R-:W-:Y:S01]  /*19e0*/  FFMA R14, R21.reuse, R9, R14 ;  /* 0x00000009150e7223 */ /* 0x040fe2000000000e */
[CC--:B------:R-:W-:Y:S01]  /*19f0*/  FFMA R27, R21.reuse, R10.reuse, R27 ;  /* 0x0000000a151b7223 */ /* 0x0c0fe2000000001b */
[----:B------:R-:W-:Y:S01]  /*1a00*/  FFMA R12, R21, R11, R12 ;  /* 0x0000000b150c7223 */ /* 0x000fe2000000000c */
[----:B------:R-:W-:Y:S01]  /*1a10*/  FFMA R25, R8, R23, R25 ;  /* 0x0000001708197223 */ /* 0x000fe20000000019 */
[C---:B------:R-:W-:Y:S01]  /*1a20*/  FFMA R26, R23.reuse, R9, R26 ;  /* 0x00000009171a7223 */ /* 0x040fe2000000001a */
[C---:B------:R-:W-:Y:S01]  /*1a30*/  FFMA R33, R23.reuse, R10, R33 ;  /* 0x0000000a17217223 */ /* 0x040fe20000000021 */
[----:B------:R-:W-:Y:S01]  /*1a40*/  FFMA R30, R23, R11, R30 ;  /* 0x0000000b171e7223 */ /* 0x000fe2000000001e */
[----:B------:R-:W-:Y:S06]  /*1a50*/  @P0 BRA `(.L_x_11) ;  /* 0xfffffffc004c0947 */ /* 0x000fec000383ffff */
[----:B------:R-:W0:Y:S08]  /*1a60*/  LDC R9, c[0x0][0x39c] ;  /* 0x0000e700ff097b82 */ /* 0x000e300000000800 */
[----:B------:R-:W-:Y:S01]  /*1a70*/  BAR.SYNC.DEFER_BLOCKING 0x0 ;  /* 0x0000000000007b1d */ /* 0x000fe20000010000 */
[----:B------:R-:W-:-:S04]  /*1a80*/  IADD3 R34, P0, PT, R34, 0x80, RZ ;  /* 0x0000008022227810 */ /* 0x000fc80007f1e0ff */
[----:B------:R-:W-:Y:S01]  /*1a90*/  IADD3.X R35, PT, PT, RZ, R35, RZ, P0, !PT ;  /* 0x00000023ff237210 */ /* 0x000fe200007fe4ff */
[----:B0-----:R-:W-:-:S04]  /*1aa0*/  IMAD.SHL.U32 R9, R9, 0x20, RZ ;  /* 0x0000002009097824 */ /* 0x001fc800078e00ff */
[----:B------:R-:W-:Y:S01]  /*1ab0*/  IMAD.WIDE R36, R9, 0x4, R36 ;  /* 0x0000000409247825 */ /* 0x000fe200078e0224 */
[----:B------:R-:W-:Y:S06]  /*1ac0*/  BRA.U !UP1, `(.L_x_12) ;  /* 0xffffffe909887547 */ /* 0x000fec000b83ffff */
.L_x_0:
[----:B------:R-:W0:Y:S01]  /*1ad0*/  S2R R0, SR_CTAID.Y ;  /* 0x0000000000007919 */ /* 0x000e220000002600 */
[----:B------:R-:W1:Y:S01]  /*1ae0*/  LDC.64 R6, c[0x0][0x390] ;  /* 0x0000e400ff067b82 */ /* 0x000e620000000a00 */
[----:B------:R-:W3:Y:S01]  /*1af0*/  LDCU UR4, c[0x0][0x39c] ;  /* 0x00007380ff0477ac */ /* 0x000ee20008000800 */
[----:B------:R-:W0:Y:S01]  /*1b00*/  S2R R9, SR_TID.Y ;  /* 0x0000000000097919 */ /* 0x000e220000002200 */
[----:B------:R-:W4:Y:S01]  /*1b10*/  S2R R2, SR_CTAID.X ;  /* 0x0000000000027919 */ /* 0x000f220000002500 */
[----:B0-----:R-:W-:Y:S02]  /*1b20*/  LEA R0, R0, R9, 0x3 ;  /* 0x0000000900007211 */ /* 0x001fe400078e18ff */
[----:B----4-:R-:W-:Y:S02]  /*1b30*/  LEA R5, R2, R5, 0x5 ;  /* 0x0000000502057211 */ /* 0x010fe400078e28ff */
[----:B------:R-:W-:-:S05]  /*1b40*/  SHF.L.U32 R0, R0, 0x2, RZ ;  /* 0x0000000200007819 */ /* 0x000fca00000006ff */
[----:B---3--:R-:W-:-:S04]  /*1b50*/  IMAD R5, R0, UR4, R5 ;  /* 0x0000000400057c24 */ /* 0x008fc8000f8e0205 */
[----:B-1----:R-:W-:-:S04]  /*1b60*/  IMAD.WIDE.U32 R8, R5, 0x4, R6 ;  /* 0x0000000405087825 */ /* 0x002fc800078e0006 */
[----:B------:R-:W-:Y:S01]  /*1b70*/  VIADD R5, R5, UR4 ;  /* 0x0000000405057c36 */ /* 0x000fe20008000000 */
[----:B--2---:R0:W-:Y:S03]  /*1b80*/  STG.E desc[UR12][R8.64], R13 ;  /* 0x0000000d08007986 */ /* 0x0041e6000c10190c */
[C-C-:B------:R-:W-:Y:S01]  /*1b90*/  IMAD.WIDE.U32 R10, R5.reuse, 0x4, R6.reuse ;  /* 0x00000004050a7825 */ /* 0x140fe200078e0006 */
[C---:B------:R-:W-:Y:S01]  /*1ba0*/  IADD3 R23, PT, PT, R5.reuse, UR4, RZ ;  /* 0x0000000405177c10 */ /* 0x040fe2000fffe0ff */
[----:B------:R1:W-:Y:S01]  /*1bb0*/  STG.E desc[UR12][R8.64+0x8], R3 ;  /* 0x0000080308007986 */ /* 0x0003e2000c10190c */
[C---:B------:R-:W-:Y:S02]  /*1bc0*/  IADD3 R19, PT, PT, R5.reuse, 0x1, RZ ;  /* 0x0000000105137810 */ /* 0x040fe40007ffe0ff */
[C---:B------:R-:W-:Y:S01]  /*1bd0*/  IADD3 R21, PT, PT, R5.reuse, 0x2, RZ ;  /* 0x0000000205157810 */ /* 0x040fe20007ffe0ff */
[----:B------:R2:W-:Y:S01]  /*1be0*/  STG.E desc[UR12][R8.64+0x4], R4 ;  /* 0x0000040408007986 */ /* 0x0005e2000c10190c */
[----:B------:R-:W-:Y:S01]  /*1bf0*/  IADD3 R5, PT, PT, R5, 0x3, RZ ;  /* 0x0000000305057810 */ /* 0x000fe20007ffe0ff */
[----:B------:R-:W-:-:S02]  /*1c00*/  IMAD.WIDE.U32 R18, R19, 0x4, R6 ;  /* 0x0000000413127825 */ /* 0x000fc400078e0006 */
[----:B------:R3:W-:Y:S02]  /*1c10*/  STG.E desc[UR12][R8.64+0xc], R22 ;  /* 0x00000c1608007986 */ /* 0x0007e4000c10190c */
[----:B0-----:R-:W-:Y:S02]  /*1c20*/  VIADD R13, R23, UR4 ;  /* 0x00000004170d7c36 */ /* 0x001fe40008000000 */
[C-C-:B------:R-:W-:Y:S01]  /*1c30*/  IMAD.WIDE.U32 R16, R21.reuse, 0x4, R6.reuse ;  /* 0x0000000415107825 */ /* 0x140fe200078e0006 */
[----:B------:R-:W-:Y:S01]  /*1c40*/  IADD3 R21, PT, PT, R21, UR4, RZ ;  /* 0x0000000415157c10 */ /* 0x000fe2000fffe0ff */
[----:B------:R0:W-:Y:S01]  /*1c50*/  STG.E desc[UR12][R10.64], R31 ;  /* 0x0000001f0a007986 */ /* 0x0001e2000c10190c */
[----:B------:R-:W-:Y:S01]  /*1c60*/  IADD3 R35, PT, PT, R13, 0x2, RZ ;  /* 0x000000020d237810 */ /* 0x000fe20007ffe0ff */
[--C-:B-1----:R-:W-:Y:S01]  /*1c70*/  IMAD.WIDE.U32 R2, R5, 0x4, R6.reuse ;  /* 0x0000000405027825 */ /* 0x102fe200078e0006 */
[----:B------:R-:W-:Y:S01]  /*1c80*/  IADD3 R37, PT, PT, R13, 0x3, RZ ;  /* 0x000000030d257810 */ /* 0x000fe20007ffe0ff */
[----:B------:R1:W-:Y:S02]  /*1c90*/  STG.E desc[UR12][R18.64], R24 ;  /* 0x0000001812007986 */ /* 0x0003e4000c10190c */
[--C-:B--2---:R-:W-:Y:S01]  /*1ca0*/  IMAD.WIDE.U32 R4, R23, 0x4, R6.reuse ;  /* 0x0000000417047825 */ /* 0x104fe200078e0006 */
[----:B------:R-:W-:Y:S01]  /*1cb0*/  IADD3 R23, PT, PT, R13, 0x1, RZ ;  /* 0x000000010d177810 */ /* 0x000fe20007ffe0ff */
[----:B------:R-:W-:Y:S02]  /*1cc0*/  STG.E desc[UR12][R16.64], R15 ;  /* 0x0000000f10007986 */ /* 0x000fe4000c10190c */
[----:B---3--:R-:W-:-:S02]  /*1cd0*/  IMAD.WIDE.U32 R8, R21, 0x4, R6 ;  /* 0x0000000415087825 */ /* 0x008fc400078e0006 */
[----:B------:R-:W-:Y:S02]  /*1ce0*/  STG.E desc[UR12][R2.64], R20 ;  /* 0x0000001402007986 */ /* 0x000fe4000c10190c */
[--C-:B0-----:R-:W-:Y:S02]  /*1cf0*/  IMAD.WIDE.U32 R10, R13, 0x4, R6.reuse ;  /* 0x000000040d0a7825 */ /* 0x101fe400078e0006 */
[----:B------:R-:W-:Y:S02]  /*1d00*/  STG.E desc[UR12][R4.64], R29 ;  /* 0x0000001d04007986 */ /* 0x000fe4000c10190c */
[--C-:B-1----:R-:W-:Y:S02]  /*1d10*/  IMAD.WIDE.U32 R18, R23, 0x4, R6.reuse ;  /* 0x0000000417127825 */ /* 0x102fe400078e0006 */
[----:B------:R-:W-:Y:S02]  /*1d20*/  STG.E desc[UR12][R4.64+0x4], R14 ;  /* 0x0000040e04007986 */ /* 0x000fe4000c10190c */
[----:B------:R-:W-:-:S02]  /*1d30*/  IMAD.WIDE.U32 R22, R35, 0x4, R6 ;  /* 0x0000000423167825 */ /* 0x000fc400078e0006 */
[----:B------:R-:W-:Y:S02]  /*1d40*/  STG.E desc[UR12][R8.64], R27 ;  /* 0x0000001b08007986 */ /* 0x000fe4000c10190c */
[----:B------:R-:W-:Y:S02]  /*1d50*/  IMAD.WIDE.U32 R6, R37, 0x4, R6 ;  /* 0x0000000425067825 */ /* 0x000fe400078e0006 */
[----:B------:R-:W-:Y:S04]  /*1d60*/  STG.E desc[UR12][R8.64+0x4], R12 ;  /* 0x0000040c08007986 */ /* 0x000fe8000c10190c */
[----:B------:R-:W-:Y:S04]  /*1d70*/  STG.E desc[UR12][R10.64], R25 ;  /* 0x000000190a007986 */ /* 0x000fe8000c10190c */
[----:B------:R-:W-:Y:S04]  /*1d80*/  STG.E desc[UR12][R18.64], R26 ;  /* 0x0000001a12007986 */ /* 0x000fe8000c10190c */
[----:B------:R-:W-:Y:S04]  /*1d90*/  STG.E desc[UR12][R22.64], R33 ;  /* 0x0000002116007986 */ /* 0x000fe8000c10190c */
[----:B------:R-:W-:Y:S01]  /*1da0*/  STG.E desc[UR12][R6.64], R30 ;  /* 0x0000001e06007986 */ /* 0x000fe2000c10190c */
[----:B------:R-:W-:Y:S05]  /*1db0*/  EXIT ;  /* 0x000000000000794d */ /* 0x000fea0003800000 */
.L_x_13:
[----:B------:R-:W-:-:S00]  /*1dc0*/  BRA `(.L_x_13) ;  /* 0xfffffffc00fc7947 */ /* 0x000fc0000383ffff */
[----:B------:R-:W-:-:S00]  /*1dd0*/  NOP ;  /* 0x0000000000007918 */ /* 0x000fc00000000000 */
        /* <DEDUP_REMOVED lines=10> */
.L_x_14:


//--------------------- .nv.shared._Z12matmulKernelPfS_S_iiiii --------------------------
	.section	.nv.shared._Z12matmulKernelPfS_S_iiiii,"aw",@nobits
	.sectionflags	@""
	.align	4
.nv.shared._Z12matmulKernelPfS_S_iiiii:
	.zero		9216


//--------------------- .nv.shared.reserved.0     --------------------------
	.section	.nv.shared.reserved.0,"aw",@nobits
	.weak		__nv_reservedSMEM_offset_0_alias
	.size		__nv_reservedSMEM_offset_0_alias, 0, 64
	.other		__nv_reservedSMEM_offset_0_alias,@"STO_CUDA_RESERVED_SHARED STV_DEFAULT"
__nv_reservedSMEM_offset_0_alias:
	.zero		0
	.zero		64


//--------------------- .nv.constant0._Z12matmulKernelPfS_S_iiiii --------------------------
	.section	.nv.constant0._Z12matmulKernelPfS_S_iiiii,"a",@progbits
	.sectionflags	@""
	.align	4
.nv.constant0._Z12matmulKernelPfS_S_iiiii:
	.zero		940


//--------------------- SYMBOLS --------------------------

	.type		.nv.reservedSmem.offset0,@object
	.size		.nv.reservedSmem.offset0,0x4
	.type		.nv.reservedSmem.cap,@object
	.size		.nv.reservedSmem.cap,0x4
